def matmul_kernel(
    a_ptr,
    b_ptr,
    c_ptr,
    M,
    N,
    K,
    stride_am,
    stride_ak,
    stride_bk,
    stride_bn,
    stride_cm,
    stride_cn,
    BLOCK_M: tl.constexpr,
    BLOCK_N: tl.constexpr,
    BLOCK_K: tl.constexpr,
    GROUP_M: tl.constexpr,
):
    pid = tl.program_id(axis=0)
    num_pid_m = tl.cdiv(M, BLOCK_M)
    num_pid_n = tl.cdiv(N, BLOCK_N)
    num_pid_in_group = GROUP_M * num_pid_n
    group_id = pid // num_pid_in_group
    first_pid_m = group_id * GROUP_M
    group_size_m = min(num_pid_m - first_pid_m, GROUP_M)
    pid_m = first_pid_m + ((pid % num_pid_in_group) % group_size_m)
    pid_n = (pid % num_pid_in_group) // group_size_m

    offs_am = (pid_m * BLOCK_M + tl.arange(0, BLOCK_M)) % M
    offs_bn = (pid_n * BLOCK_N + tl.arange(0, BLOCK_N)) % N
    offs_k = tl.arange(0, BLOCK_K)
    a_ptrs = a_ptr + offs_am[:, None] * stride_am + offs_k[None, :] * stride_ak
    b_ptrs = b_ptr + offs_k[:, None] * stride_bk + offs_bn[None, :] * stride_bn

    acc = tl.zeros((BLOCK_M, BLOCK_N), dtype=tl.float32)
    for kk in range(0, tl.cdiv(K, BLOCK_K)):
        a = tl.load(a_ptrs, mask=offs_k[None, :] < K - kk * BLOCK_K, other=0.0)
        b = tl.load(b_ptrs, mask=offs_k[:, None] < K - kk * BLOCK_K, other=0.0)
        acc = tl.dot(a, b, acc)
        a_ptrs += BLOCK_K * stride_ak
        b_ptrs += BLOCK_K * stride_bk

    c = acc.to(c_ptr.dtype.element_ty)
    offs_cm = pid_m * BLOCK_M + tl.arange(0, BLOCK_M)
    offs_cn = pid_n * BLOCK_N + tl.arange(0, BLOCK_N)
    c_ptrs = c_ptr + offs_cm[:, None] * stride_cm + offs_cn[None, :] * stride_cn
    mask = (offs_cm[:, None] < M) & (offs_cn[None, :] < N)
    tl.store(c_ptrs, c, mask=mask)

# config = {"BLOCK_K": 128, "BLOCK_M": 16, "BLOCK_N": 64, "GROUP_M": 8, "arch": "sm_80", "dtype": "bf16", "num_ctas": 1, "num_stages": 2, "num_warps": 4}
# arch = sm_80


// ===== COMPILED SASS (sm_80) =====

	.target	sm_80

	.elftype	@"ET_EXEC"


//--------------------- .note.nv.tkinfo           --------------------------
	.section	.note.nv.tkinfo,"",@"SHT_NOTE"
	.sectionflags	@"SHF_NOTE_NV_TKINFO"
	.tkinfo
        /*0018*/ 	.word	0x00000002
        /*0030*/ 	.string	""
        /*0030*/ 	.string	"ptxas"
        /*0030*/ 	.string	"Cuda compilation tools, release 13.0, V13.0.88"
        /*0030*/ 	.string	"Build cuda_13.0.r13.0/compiler.36424714_0"
        /*0030*/ 	.string	"-v  -suppress-debug-info  -lineinfo  -arch sm_80 "



//--------------------- .note.nv.cuinfo           --------------------------
	.section	.note.nv.cuinfo,"",@"SHT_NOTE"
	.sectionflags	@"SHF_NOTE_NV_CUINFO"
        /*0018*/ 	.short	0x0002
        /*001a*/ 	.short	0x0050
        /*001c*/ 	.short	0x0082
	.zero		2


//--------------------- .nv.info                  --------------------------
	.section	.nv.info,"",@"SHT_CUDA_INFO"
	.align	4


	//----- nvinfo : EIATTR_REGCOUNT
	.align		4
        /*0000*/ 	.byte	0x04, 0x2f
        /*0002*/ 	.short	(.L_1 - .L_0)
	.align		4
.L_0:
        /*0004*/ 	.word	index@(matmul_kernel)
        /*0008*/ 	.word	0x000000fe


	//----- nvinfo : EIATTR_FRAME_SIZE
	.align		4
.L_1:
        /*000c*/ 	.byte	0x04, 0x11
        /*000e*/ 	.short	(.L_3 - .L_2)
	.align		4
.L_2:
        /*0010*/ 	.word	index@(matmul_kernel)
        /*0014*/ 	.word	0x00000000


	//----- nvinfo : EIATTR_MIN_STACK_SIZE
	.align		4
.L_3:
        /*0018*/ 	.byte	0x04, 0x12
        /*001a*/ 	.short	(.L_5 - .L_4)
	.align		4
.L_4:
        /*001c*/ 	.word	index@(matmul_kernel)
        /*0020*/ 	.word	0x00000000
.L_5:


//--------------------- .nv.info.matmul_kernel    --------------------------
	.section	.nv.info.matmul_kernel,"",@"SHT_CUDA_INFO"
	.sectionflags	@""
	.align	4


	//----- nvinfo : EIATTR_CUDA_API_VERSION
	.align		4
        /*0000*/ 	.byte	0x04, 0x37
        /*0002*/ 	.short	(.L_7 - .L_6)
.L_6:
        /*0004*/ 	.word	0x00000082


	//----- nvinfo : EIATTR_SW2861232_WAR
	.align		4
.L_7:
        /*0008*/ 	.byte	0x01, 0x35
	.zero		2


	//----- nvinfo : EIATTR_PARAM_CBANK
	.align		4
        /*000c*/ 	.byte	0x04, 0x0a
        /*000e*/ 	.short	(.L_9 - .L_8)
	.align		4
.L_8:
        /*0010*/ 	.word	index@(.nv.constant0.matmul_kernel)
        /*0014*/ 	.short	0x0160
        /*0016*/ 	.short	0x0050


	//----- nvinfo : EIATTR_CBANK_PARAM_SIZE
	.align		4
.L_9:
        /*0018*/ 	.byte	0x03, 0x19
        /*001a*/ 	.short	0x0050


	//----- nvinfo : EIATTR_KPARAM_INFO
	.align		4
        /*001c*/ 	.byte	0x04, 0x17
        /*001e*/ 	.short	(.L_11 - .L_10)
.L_10:
        /*0020*/ 	.word	0x00000000
        /*0024*/ 	.short	0x000d
        /*0026*/ 	.short	0x0048
        /*0028*/ 	.byte	0x00, 0xf4, 0x21, 0x00


	//----- nvinfo : EIATTR_KPARAM_INFO
	.align		4
.L_11:
        /*002c*/ 	.byte	0x04, 0x17
        /*002e*/ 	.short	(.L_13 - .L_12)
.L_12:
        /*0030*/ 	.word	0x00000000
        /*0034*/ 	.short	0x000c
        /*0036*/ 	.short	0x0040
        /*0038*/ 	.byte	0x00, 0xf4, 0x21, 0x00


	//----- nvinfo : EIATTR_KPARAM_INFO
	.align		4
.L_13:
        /*003c*/ 	.byte	0x04, 0x17
        /*003e*/ 	.short	(.L_15 - .L_14)
.L_14:
        /*0040*/ 	.word	0x00000000
        /*0044*/ 	.short	0x000b
        /*0046*/ 	.short	0x0038
        /*0048*/ 	.byte	0x00, 0xf0, 0x11, 0x00


	//----- nvinfo : EIATTR_KPARAM_INFO
	.align		4
.L_15:
        /*004c*/ 	.byte	0x04, 0x17
        /*004e*/ 	.short	(.L_17 - .L_16)
.L_16:
        /*0050*/ 	.word	0x00000000
        /*0054*/ 	.short	0x000a
        /*0056*/ 	.short	0x0034
        /*0058*/ 	.byte	0x00, 0xf0, 0x11, 0x00


	//----- nvinfo : EIATTR_KPARAM_INFO
	.align		4
.L_17:
        /*005c*/ 	.byte	0x04, 0x17
        /*005e*/ 	.short	(.L_19 - .L_18)
.L_18:
        /*0060*/ 	.word	0x00000000
        /*0064*/ 	.short	0x0009
        /*0066*/ 	.short	0x0030
        /*0068*/ 	.byte	0x00, 0xf0, 0x11, 0x00


	//----- nvinfo : EIATTR_KPARAM_INFO
	.align		4
.L_19:
        /*006c*/ 	.byte	0x04, 0x17
        /*006e*/ 	.short	(.L_21 - .L_20)
.L_20:
        /*0070*/ 	.word	0x00000000
        /*0074*/ 	.short	0x0008
        /*0076*/ 	.short	0x002c
        /*0078*/ 	.byte	0x00, 0xf0, 0x11, 0x00


	//----- nvinfo : EIATTR_KPARAM_INFO
	.align		4
.L_21:
        /*007c*/ 	.byte	0x04, 0x17
        /*007e*/ 	.short	(.L_23 - .L_22)
.L_22:
        /*0080*/ 	.word	0x00000000
        /*0084*/ 	.short	0x0007
        /*0086*/ 	.short	0x0028
        /*0088*/ 	.byte	0x00, 0xf0, 0x11, 0x00


	//----- nvinfo : EIATTR_KPARAM_INFO
	.align		4
.L_23:
        /*008c*/ 	.byte	0x04, 0x17
        /*008e*/ 	.short	(.L_25 - .L_24)
.L_24:
        /*0090*/ 	.word	0x00000000
        /*0094*/ 	.short	0x0006
        /*0096*/ 	.short	0x0024
        /*0098*/ 	.byte	0x00, 0xf0, 0x11, 0x00


	//----- nvinfo : EIATTR_KPARAM_INFO
	.align		4
.L_25:
        /*009c*/ 	.byte	0x04, 0x17
        /*009e*/ 	.short	(.L_27 - .L_26)
.L_26:
        /*00a0*/ 	.word	0x00000000
        /*00a4*/ 	.short	0x0005
        /*00a6*/ 	.short	0x0020
        /*00a8*/ 	.byte	0x00, 0xf0, 0x11, 0x00


	//----- nvinfo : EIATTR_KPARAM_INFO
	.align		4
.L_27:
        /*00ac*/ 	.byte	0x04, 0x17
        /*00ae*/ 	.short	(.L_29 - .L_28)
.L_28:
        /*00b0*/ 	.word	0x00000000
        /*00b4*/ 	.short	0x0004
        /*00b6*/ 	.short	0x001c
        /*00b8*/ 	.byte	0x00, 0xf0, 0x11, 0x00


	//----- nvinfo : EIATTR_KPARAM_INFO
	.align		4
.L_29:
        /*00bc*/ 	.byte	0x04, 0x17
        /*00be*/ 	.short	(.L_31 - .L_30)
.L_30:
        /*00c0*/ 	.word	0x00000000
        /*00c4*/ 	.short	0x0003
        /*00c6*/ 	.short	0x0018
        /*00c8*/ 	.byte	0x00, 0xf0, 0x11, 0x00


	//----- nvinfo : EIATTR_KPARAM_INFO
	.align		4
.L_31:
        /*00cc*/ 	.byte	0x04, 0x17
        /*00ce*/ 	.short	(.L_33 - .L_32)
.L_32:
        /*00d0*/ 	.word	0x00000000
        /*00d4*/ 	.short	0x0002
        /*00d6*/ 	.short	0x0010
        /*00d8*/ 	.byte	0x00, 0xf4, 0x21, 0x00


	//----- nvinfo : EIATTR_KPARAM_INFO
	.align		4
.L_33:
        /*00dc*/ 	.byte	0x04, 0x17
        /*00de*/ 	.short	(.L_35 - .L_34)
.L_34:
        /*00e0*/ 	.word	0x00000000
        /*00e4*/ 	.short	0x0001
        /*00e6*/ 	.short	0x0008
        /*00e8*/ 	.byte	0x00, 0xf4, 0x21, 0x00


	//----- nvinfo : EIATTR_KPARAM_INFO
	.align		4
.L_35:
        /*00ec*/ 	.byte	0x04, 0x17
        /*00ee*/ 	.short	(.L_37 - .L_36)
.L_36:
        /*00f0*/ 	.word	0x00000000
        /*00f4*/ 	.short	0x0000
        /*00f6*/ 	.short	0x0000
        /*00f8*/ 	.byte	0x00, 0xf4, 0x21, 0x00


	//----- nvinfo : EIATTR_MAXREG_COUNT
	.align		4
.L_37:
        /*00fc*/ 	.byte	0x03, 0x1b
        /*00fe*/ 	.short	0x00ff


	//----- nvinfo : EIATTR_NUM_BARRIERS
	.align		4
        /*0100*/ 	.byte	0x02, 0x4c
        /*0102*/ 	.byte	0x01
	.zero		1


	//----- nvinfo : EIATTR_MERCURY_ISA_VERSION
	.align		4
        /*0104*/ 	.byte	0x03, 0x5f
        /*0106*/ 	.short	0x0000


	//----- nvinfo : EIATTR_EXIT_INSTR_OFFSETS
	.align		4
        /*0108*/ 	.byte	0x04, 0x1c
        /*010a*/ 	.short	(.L_39 - .L_38)


	//   ....[0]....
.L_38:
        /*010c*/ 	.word	0x00007d80


	//   ....[1]....
        /*0110*/ 	.word	0x00007db0


	//----- nvinfo : EIATTR_REQNTID
	.align		4
.L_39:
        /*0114*/ 	.byte	0x04, 0x10
        /*0116*/ 	.short	(.L_41 - .L_40)
.L_40:
        /*0118*/ 	.word	0x00000080
        /*011c*/ 	.word	0x00000001
        /*0120*/ 	.word	0x00000001
.L_41:


//--------------------- .nv.callgraph             --------------------------
	.section	.nv.callgraph,"",@"SHT_CUDA_CALLGRAPH"
	.align	4
	.sectionentsize	8
	.align		4
        /*0000*/ 	.word	0x00000000
	.align		4
        /*0004*/ 	.word	0xffffffff
	.align		4
        /*0008*/ 	.word	0x00000000
	.align		4
        /*000c*/ 	.word	0xfffffffe
	.align		4
        /*0010*/ 	.word	0x00000000
	.align		4
        /*0014*/ 	.word	0xfffffffd
	.align		4
        /*0018*/ 	.word	0x00000000
	.align		4
        /*001c*/ 	.word	0xfffffffc


//--------------------- .nv.rel.action            --------------------------
	.section	.nv.rel.action,"",@"SHT_CUDA_RELOCINFO"
	.align	8
	.sectionentsize	8
        /*0000*/ 	.byte	0x73, 0x00, 0x00, 0x00, 0x00, 0x00, 0x00, 0x00, 0x00, 0x00, 0x00, 0x11, 0x25, 0x00, 0x05, 0x36


//--------------------- .nv.constant0.matmul_kernel --------------------------
	.section	.nv.constant0.matmul_kernel,"a",@progbits
	.sectionflags	@""
	.align	4
.nv.constant0.matmul_kernel:
	.zero		432


//--------------------- .text.matmul_kernel       --------------------------
	.section	.text.matmul_kernel,"ax",@progbits
	.sectioninfo	@"SHI_REGISTERS=254"
	.align	128
        .global         matmul_kernel
        .type           matmul_kernel,@function
        .size           matmul_kernel,(.L_x_4 - matmul_kernel)
        .other          matmul_kernel,@"STO_CUDA_ENTRY STV_DEFAULT"
matmul_kernel:
.text.matmul_kernel:
[----:B------:R-:W-:Y:S02]  /*0000*/  IMAD.MOV.U32 R1, RZ, RZ, c[0x0][0x28] ;  /* 0x00000a00ff017624 */ /* 0x000fe400078e00ff */
[----:B------:R-:W-:Y:S01]  /*0010*/  IMAD.MOV.U32 R0, RZ, RZ, c[0x0][0x17c] ;  /* 0x00005f00ff007624 */ /* 0x000fe200078e00ff */
[----:B------:R-:W0:Y:S01]  /*0020*/  S2R R5, SR_CTAID.X ;  /* 0x0000000000057919 */ /* 0x000e220000002500 */
[----:B------:R-:W-:-:S03]  /*0030*/  ULDC.64 UR6, c[0x0][0x118] ;  /* 0x0000460000067ab9 */ /* 0x000fc60000000a00 */
[----:B------:R-:W-:Y:S01]  /*0040*/  IADD3 R0, R0, 0x3f, RZ ;  /* 0x0000003f00007810 */ /* 0x000fe20007ffe0ff */
[----:B------:R-:W1:Y:S03]  /*0050*/  S2R R167, SR_TID.X ;  /* 0x0000000000a77919 */ /* 0x000e660000002100 */
[----:B------:R-:W-:-:S04]  /*0060*/  SHF.R.S32.HI R3, RZ, 0x1f, R0 ;  /* 0x0000001fff037819 */ /* 0x000fc80000011400 */
[----:B------:R-:W-:-:S04]  /*0070*/  LEA.HI R3, R3, R0, RZ, 0x6 ;  /* 0x0000000003037211 */ /* 0x000fc800078f30ff */
[----:B------:R-:W-:-:S05]  /*0080*/  SHF.R.S32.HI R3, RZ, 0x6, R3 ;  /* 0x00000006ff037819 */ /* 0x000fca0000011403 */
[----:B------:R-:W-:Y:S01]  /*0090*/  IMAD.SHL.U32 R4, R3, 0x8, RZ ;  /* 0x0000000803047824 */ /* 0x000fe200078e00ff */
[----:B0-----:R-:W-:-:S04]  /*00a0*/  IABS R8, R5 ;  /* 0x0000000500087213 */ /* 0x001fc80000000000 */
[-C--:B------:R-:W-:Y:S02]  /*00b0*/  IABS R7, R4.reuse ;  /* 0x0000000400077213 */ /* 0x080fe40000000000 */
[----:B------:R-:W-:Y:S02]  /*00c0*/  IABS R10, R4 ;  /* 0x00000004000a7213 */ /* 0x000fe40000000000 */
[----:B------:R-:W0:Y:S01]  /*00d0*/  I2F.RP R0, R7 ;  /* 0x0000000700007306 */ /* 0x000e220000209400 */
[C---:B-1----:R-:W-:Y:S02]  /*00e0*/  LOP3.LUT R156, R167.reuse, 0xf, RZ, 0xc0, !PT ;  /* 0x0000000fa79c7812 */ /* 0x042fe400078ec0ff */
[----:B------:R-:W-:Y:S02]  /*00f0*/  SHF.R.U32.HI R215, RZ, 0x4, R167 ;  /* 0x00000004ffd77819 */ /* 0x000fe400000116a7 */
[----:B------:R-:W-:Y:S02]  /*0100*/  LEA.HI R208, R167, 0x38, RZ, 0x1c ;  /* 0x00000038a7d07811 */ /* 0x000fe400078fe0ff */
[----:B------:R-:W-:Y:S01]  /*0110*/  SGXT.U32 R215, R215, 0x3 ;  /* 0x00000003d7d7781a */ /* 0x000fe20000000000 */
[----:B0-----:R-:W0:Y:S02]  /*0120*/  MUFU.RCP R0, R0 ;  /* 0x0000000000007308 */ /* 0x001e240000001000 */
[----:B0-----:R-:W-:Y:S01]  /*0130*/  IADD3 R2, R0, 0xffffffe, RZ ;  /* 0x0ffffffe00027810 */ /* 0x001fe20007ffe0ff */
[----:B------:R-:W-:-:S05]  /*0140*/  IMAD.MOV R0, RZ, RZ, -R10 ;  /* 0x000000ffff007224 */ /* 0x000fca00078e0a0a */
[----:B------:R0:W1:Y:S02]  /*0150*/  F2I.FTZ.U32.TRUNC.NTZ R3, R2 ;  /* 0x0000000200037305 */ /* 0x000064000021f000 */
[----:B0-----:R-:W-:Y:S02]  /*0160*/  IMAD.MOV.U32 R2, RZ, RZ, RZ ;  /* 0x000000ffff027224 */ /* 0x001fe400078e00ff */
[----:B-1----:R-:W-:-:S04]  /*0170*/  IMAD.MOV R6, RZ, RZ, -R3 ;  /* 0x000000ffff067224 */ /* 0x002fc800078e0a03 */
[----:B------:R-:W-:Y:S02]  /*0180*/  IMAD R9, R6, R7, RZ ;  /* 0x0000000706097224 */ /* 0x000fe400078e02ff */
[----:B------:R-:W-:Y:S02]  /*0190*/  IMAD.MOV.U32 R6, RZ, RZ, R8 ;  /* 0x000000ffff067224 */ /* 0x000fe400078e0008 */
[----:B------:R-:W-:-:S06]  /*01a0*/  IMAD.HI.U32 R3, R3, R9, R2 ;  /* 0x0000000903037227 */ /* 0x000fcc00078e0002 */
[----:B------:R-:W-:-:S04]  /*01b0*/  IMAD.HI.U32 R3, R3, R6, RZ ;  /* 0x0000000603037227 */ /* 0x000fc800078e00ff */
[----:B------:R-:W-:-:S05]  /*01c0*/  IMAD R0, R3, R0, R6 ;  /* 0x0000000003007224 */ /* 0x000fca00078e0206 */
[----:B------:R-:W-:-:S13]  /*01d0*/  ISETP.GT.U32.AND P1, PT, R7, R0, PT ;  /* 0x000000000700720c */ /* 0x000fda0003f24070 */
[----:B------:R-:W-:Y:S01]  /*01e0*/  @!P1 IMAD.IADD R0, R0, 0x1, -R7 ;  /* 0x0000000100009824 */ /* 0x000fe200078e0a07 */
[----:B------:R-:W-:Y:S02]  /*01f0*/  @!P1 IADD3 R3, R3, 0x1, RZ ;  /* 0x0000000103039810 */ /* 0x000fe40007ffe0ff */
[----:B------:R-:W-:Y:S02]  /*0200*/  ISETP.NE.AND P1, PT, R4, RZ, PT ;  /* 0x000000ff0400720c */ /* 0x000fe40003f25270 */
[----:B------:R-:W-:Y:S02]  /*0210*/  ISETP.GE.U32.AND P0, PT, R0, R7, PT ;  /* 0x000000070000720c */ /* 0x000fe40003f06070 */
[----:B------:R-:W-:-:S04]  /*0220*/  LOP3.LUT R0, R5, R4, RZ, 0x3c, !PT ;  /* 0x0000000405007212 */ /* 0x000fc800078e3cff */
[----:B------:R-:W-:Y:S01]  /*0230*/  ISETP.GE.AND P2, PT, R0, RZ, PT ;  /* 0x000000ff0000720c */ /* 0x000fe20003f46270 */
[----:B------:R-:W-:-:S05]  /*0240*/  IMAD.MOV.U32 R0, RZ, RZ, c[0x0][0x178] ;  /* 0x00005e00ff007624 */ /* 0x000fca00078e00ff */
[----:B------:R-:W-:Y:S02]  /*0250*/  IADD3 R0, R0, 0xf, RZ ;  /* 0x0000000f00007810 */ /* 0x000fe40007ffe0ff */
[----:B------:R-:W-:-:S04]  /*0260*/  @P0 IADD3 R3, R3, 0x1, RZ ;  /* 0x0000000103030810 */ /* 0x000fc80007ffe0ff */
[----:B------:R-:W-:Y:S02]  /*0270*/  MOV R2, R3 ;  /* 0x0000000300027202 */ /* 0x000fe40000000f00 */
[----:B------:R-:W-:-:S03]  /*0280*/  SHF.R.S32.HI R3, RZ, 0x1f, R0 ;  /* 0x0000001fff037819 */ /* 0x000fc60000011400 */
[----:B------:R-:W-:Y:S01]  /*0290*/  @!P2 IMAD.MOV R2, RZ, RZ, -R2 ;  /* 0x000000ffff02a224 */ /* 0x000fe200078e0a02 */
[----:B------:R-:W-:Y:S02]  /*02a0*/  @!P1 LOP3.LUT R2, RZ, R4, RZ, 0x33, !PT ;  /* 0x00000004ff029212 */ /* 0x000fe400078e33ff */
[----:B------:R-:W-:-:S03]  /*02b0*/  LEA.HI R3, R3, R0, RZ, 0x4 ;  /* 0x0000000003037211 */ /* 0x000fc600078f20ff */
[----:B------:R-:W-:Y:S02]  /*02c0*/  IMAD.SHL.U32 R6, R2, 0x8, RZ ;  /* 0x0000000802067824 */ /* 0x000fe400078e00ff */
[----:B------:R-:W-:-:S03]  /*02d0*/  IMAD.MOV R2, RZ, RZ, -R2 ;  /* 0x000000ffff027224 */ /* 0x000fc600078e0a02 */
[----:B------:R-:W-:Y:S01]  /*02e0*/  LEA.HI.SX32 R3, R3, -R6, 0x1c ;  /* 0x8000000603037211 */ /* 0x000fe200078fe2ff */
[----:B------:R-:W-:-:S03]  /*02f0*/  IMAD R11, R4, R2, R5 ;  /* 0x00000002040b7224 */ /* 0x000fc600078e0205 */
[----:B------:R-:W-:-:S04]  /*0300*/  IMNMX R8, R3, 0x8, PT ;  /* 0x0000000803087817 */ /* 0x000fc80003800200 */
[-C--:B------:R-:W-:Y:S02]  /*0310*/  IABS R7, R8.reuse ;  /* 0x0000000800077213 */ /* 0x080fe40000000000 */
[----:B------:R-:W-:Y:S02]  /*0320*/  IABS R4, R8 ;  /* 0x0000000800047213 */ /* 0x000fe40000000000 */
[----:B------:R-:W0:Y:S08]  /*0330*/  I2F.RP R0, R7 ;  /* 0x0000000700007306 */ /* 0x000e300000209400 */
[----:B0-----:R-:W0:Y:S02]  /*0340*/  MUFU.RCP R0, R0 ;  /* 0x0000000000007308 */ /* 0x001e240000001000 */
[----:B0-----:R-:W-:Y:S01]  /*0350*/  IADD3 R3, R0, 0xffffffe, RZ ;  /* 0x0ffffffe00037810 */ /* 0x001fe20007ffe0ff */
[----:B------:R-:W-:-:S05]  /*0360*/  IMAD.MOV R0, RZ, RZ, -R4 ;  /* 0x000000ffff007224 */ /* 0x000fca00078e0a04 */
[----:B------:R-:W0:Y:S02]  /*0370*/  F2I.FTZ.U32.TRUNC.NTZ R3, R3 ;  /* 0x0000000300037305 */ /* 0x000e24000021f000 */
[----:B0-----:R-:W-:-:S04]  /*0380*/  IMAD.MOV R9, RZ, RZ, -R3 ;  /* 0x000000ffff097224 */ /* 0x001fc800078e0a03 */
[----:B------:R-:W-:Y:S01]  /*0390*/  IMAD.MOV.U32 R2, RZ, RZ, R9 ;  /* 0x000000ffff027224 */ /* 0x000fe200078e0009 */
[----:B------:R-:W-:-:S03]  /*03a0*/  IABS R9, R11 ;  /* 0x0000000b00097213 */ /* 0x000fc60000000000 */
[----:B------:R-:W-:Y:S02]  /*03b0*/  IMAD R5, R2, R7, RZ ;  /* 0x0000000702057224 */ /* 0x000fe400078e02ff */
[----:B------:R-:W-:-:S04]  /*03c0*/  IMAD.MOV.U32 R2, RZ, RZ, RZ ;  /* 0x000000ffff027224 */ /* 0x000fc800078e00ff */
        /* <DEDUP_REMOVED lines=9> */
[----:B------:R-:W-:Y:S02]  /*0460*/  ISETP.GE.AND P2, PT, R0, RZ, PT ;  /* 0x000000ff0000720c */ /* 0x000fe40003f46270 */
[----:B------:R-:W-:-:S04]  /*0470*/  MOV R0, c[0x0][0x180] ;  /* 0x0000600000007a02 */ /* 0x000fc80000000f00 */
[----:B------:R-:W-:Y:S02]  /*0480*/  IADD3 R0, R0, 0x7f, RZ ;  /* 0x0000007f00007810 */ /* 0x000fe40007ffe0ff */
[----:B------:R-:W-:Y:S02]  /*0490*/  @P0 IADD3 R2, R2, 0x1, RZ ;  /* 0x0000000102020810 */ /* 0x000fe40007ffe0ff */
[----:B------:R-:W-:-:S03]  /*04a0*/  ISETP.GT.AND P0, PT, R0, 0x7f, PT ;  /* 0x0000007f0000780c */ /* 0x000fc60003f04270 */
[----:B------:R-:W-:Y:S01]  /*04b0*/  @!P2 IMAD.MOV R2, RZ, RZ, -R2 ;  /* 0x000000ffff02a224 */ /* 0x000fe200078e0a02 */
[----:B------:R-:W-:-:S05]  /*04c0*/  @!P1 LOP3.LUT R2, RZ, R8, RZ, 0x33, !PT ;  /* 0x00000008ff029212 */ /* 0x000fca00078e33ff */
[----:B------:R-:W-:Y:S02]  /*04d0*/  IMAD.MOV R3, RZ, RZ, -R2 ;  /* 0x000000ffff037224 */ /* 0x000fe400078e0a02 */
[----:B------:R-:W-:Y:S02]  /*04e0*/  IMAD.SHL.U32 R155, R2, 0x40, RZ ;  /* 0x00000040029b7824 */ /* 0x000fe400078e00ff */
[----:B------:R-:W-:Y:S01]  /*04f0*/  IMAD R3, R8, R3, R11 ;  /* 0x0000000308037224 */ /* 0x000fe200078e020b */
[----:B------:R-:W-:Y:S01]  /*0500*/  @!P0 CS2R R60, SRZ ;  /* 0x00000000003c8805 */ /* 0x000fe2000001ff00 */
[C---:B------:R-:W-:Y:S01]  /*0510*/  @!P0 IMAD.SHL.U32 R169, R167.reuse, 0x20, RZ ;  /* 0x00000020a7a98824 */ /* 0x040fe200078e00ff */
[----:B------:R-:W-:Y:S01]  /*0520*/  @!P0 CS2R R62, SRZ ;  /* 0x00000000003e8805 */ /* 0x000fe2000001ff00 */
[----:B------:R-:W-:Y:S02]  /*0530*/  IMAD.IADD R3, R6, 0x1, R3 ;  /* 0x0000000106037824 */ /* 0x000fe400078e0203 */
[----:B------:R-:W-:Y:S01]  /*0540*/  @!P0 IMAD.SHL.U32 R168, R167, 0x40, RZ ;  /* 0x00000040a7a88824 */ /* 0x000fe200078e00ff */
[----:B------:R-:W-:Y:S01]  /*0550*/  @!P0 LOP3.LUT R169, R169, 0x60, RZ, 0xc0, !PT ;  /* 0x00000060a9a98812 */ /* 0x000fe200078ec0ff */
[----:B------:R-:W-:Y:S01]  /*0560*/  IMAD R156, R3, 0x10, R156 ;  /* 0x00000010039c7824 */ /* 0x000fe200078e029c */
[----:B------:R-:W-:Y:S05]  /*0570*/  @!P0 BRA `(.L_x_0) ;  /* 0x0000735000008947 */ /* 0x000fea0003800000 */
[----:B------:R-:W-:Y:S01]  /*0580*/  IABS R4, c[0x0][0x17c] ;  /* 0x00005f0000047a13 */ /* 0x000fe20000000000 */
[----:B------:R-:W-:Y:S01]  /*0590*/  IMAD.SHL.U32 R168, R167, 0x40, RZ ;  /* 0x00000040a7a87824 */ /* 0x000fe200078e00ff */
[----:B------:R-:W-:Y:S01]  /*05a0*/  IADD3 R5, R155, 0x3f, RZ ;  /* 0x0000003f9b057810 */ /* 0x000fe20007ffe0ff */
[----:B------:R-:W-:Y:S01]  /*05b0*/  IMAD.SHL.U32 R194, R167, 0x2, RZ ;  /* 0x00000002a7c27824 */ /* 0x000fe200078e00ff */
[----:B------:R-:W0:Y:S01]  /*05c0*/  I2F.RP R6, R4 ;  /* 0x0000000400067306 */ /* 0x000e220000209400 */
[C---:B------:R-:W-:Y:S01]  /*05d0*/  IADD3 R7, R155.reuse, 0x3e, RZ ;  /* 0x0000003e9b077810 */ /* 0x040fe20007ffe0ff */
[----:B------:R-:W-:Y:S01]  /*05e0*/  IMAD.MOV.U32 R166, RZ, RZ, c[0x0][0x18c] ;  /* 0x00006300ffa67624 */ /* 0x000fe200078e00ff */
[----:B------:R-:W-:Y:S01]  /*05f0*/  IABS R8, R5 ;  /* 0x0000000500087213 */ /* 0x000fe20000000000 */
[----:B------:R-:W-:Y:S01]  /*0600*/  IMAD.MOV.U32 R165, RZ, RZ, c[0x0][0x188] ;  /* 0x00006200ffa57624 */ /* 0x000fe200078e00ff */
[----:B------:R-:W-:Y:S01]  /*0610*/  IADD3 R13, R155, 0x3c, RZ ;  /* 0x0000003c9b0d7810 */ /* 0x000fe20007ffe0ff */
[----:B------:R-:W-:Y:S01]  /*0620*/  IMAD R196, R208, c[0x0][0x188], RZ ;  /* 0x00006200d0c47a24 */ /* 0x000fe200078e02ff */
[----:B------:R-:W-:Y:S01]  /*0630*/  ISETP.GE.AND P2, PT, R5, RZ, PT ;  /* 0x000000ff0500720c */ /* 0x000fe20003f46270 */
[----:B------:R-:W-:Y:S01]  /*0640*/  IMAD R195, R215, c[0x0][0x188], RZ ;  /* 0x00006200d7c37a24 */ /* 0x000fe200078e02ff */
[----:B------:R-:W-:Y:S01]  /*0650*/  IADD3 R12, R155, 0x3d, RZ ;  /* 0x0000003d9b0c7810 */ /* 0x000fe20007ffe0ff */
[----:B------:R-:W-:Y:S01]  /*0660*/  IMAD.SHL.U32 R165, R165, 0x80, RZ ;  /* 0x00000080a5a57824 */ /* 0x000fe200078e00ff */
[----:B------:R-:W-:Y:S01]  /*0670*/  IADD3 R14, R155, 0x3b, RZ ;  /* 0x0000003b9b0e7810 */ /* 0x000fe20007ffe0ff */
[----:B------:R-:W-:Y:S01]  /*0680*/  ULDC UR4, c[0x0][0x180] ;  /* 0x0000600000047ab9 */ /* 0x000fe20000000800 */
[----:B------:R-:W-:-:S02]  /*0690*/  IABS R10, R12 ;  /* 0x0000000c000a7213 */ /* 0x000fc40000000000 */
[----:B------:R-:W-:Y:S01]  /*06a0*/  IADD3 R15, R155, 0x3a, RZ ;  /* 0x0000003a9b0f7810 */ /* 0x000fe20007ffe0ff */
[----:B0-----:R-:W0:Y:S01]  /*06b0*/  MUFU.RCP R6, R6 ;  /* 0x0000000600067308 */ /* 0x001e220000001000 */
[----:B------:R-:W-:Y:S02]  /*06c0*/  ISETP.GE.AND P5, PT, R7, RZ, PT ;  /* 0x000000ff0700720c */ /* 0x000fe40003fa6270 */
[C---:B------:R-:W-:Y:S02]  /*06d0*/  IADD3 R16, R155.reuse, 0x39, RZ ;  /* 0x000000399b107810 */ /* 0x040fe40007ffe0ff */
[C---:B------:R-:W-:Y:S02]  /*06e0*/  IADD3 R17, R155.reuse, 0x37, RZ ;  /* 0x000000379b117810 */ /* 0x040fe40007ffe0ff */
[C---:B------:R-:W-:Y:S02]  /*06f0*/  IADD3 R18, R155.reuse, 0x36, RZ ;  /* 0x000000369b127810 */ /* 0x040fe40007ffe0ff */
[----:B------:R-:W-:-:S02]  /*0700*/  IADD3 R23, R155, 0x34, RZ ;  /* 0x000000349b177810 */ /* 0x000fc40007ffe0ff */
[C---:B------:R-:W-:Y:S02]  /*0710*/  IADD3 R24, R155.reuse, 0x33, RZ ;  /* 0x000000339b187810 */ /* 0x040fe40007ffe0ff */
[C---:B------:R-:W-:Y:S02]  /*0720*/  IADD3 R27, R155.reuse, 0x30, RZ ;  /* 0x000000309b1b7810 */ /* 0x040fe40007ffe0ff */
[C---:B------:R-:W-:Y:S02]  /*0730*/  IADD3 R25, R155.reuse, 0x32, RZ ;  /* 0x000000329b197810 */ /* 0x040fe40007ffe0ff */
[----:B0-----:R-:W-:Y:S02]  /*0740*/  IADD3 R2, R6, 0xffffffe, RZ ;  /* 0x0ffffffe06027810 */ /* 0x001fe40007ffe0ff */
[----:B------:R-:W-:Y:S02]  /*0750*/  IABS R22, R27 ;  /* 0x0000001b00167213 */ /* 0x000fe40000000000 */
[----:B------:R0:W1:Y:S01]  /*0760*/  F2I.FTZ.U32.TRUNC.NTZ R3, R2 ;  /* 0x0000000200037305 */ /* 0x000062000021f000 */
[----:B------:R-:W-:-:S02]  /*0770*/  IADD3 R26, R155, 0x31, RZ ;  /* 0x000000319b1a7810 */ /* 0x000fc40007ffe0ff */
[----:B------:R-:W-:Y:S02]  /*0780*/  IABS R20, R25 ;  /* 0x0000001900147213 */ /* 0x000fe40000000000 */
[----:B------:R-:W-:Y:S02]  /*0790*/  IABS R21, R26 ;  /* 0x0000001a00157213 */ /* 0x000fe40000000000 */
[C---:B------:R-:W-:Y:S01]  /*07a0*/  IADD3 R28, R155.reuse, 0x2f, RZ ;  /* 0x0000002f9b1c7810 */ /* 0x040fe20007ffe0ff */
[----:B0-----:R-:W-:Y:S01]  /*07b0*/  IMAD.MOV.U32 R2, RZ, RZ, RZ ;  /* 0x000000ffff027224 */ /* 0x001fe200078e00ff */
[C---:B------:R-:W-:Y:S02]  /*07c0*/  IADD3 R29, R155.reuse, 0x2e, RZ ;  /* 0x0000002e9b1d7810 */ /* 0x040fe40007ffe0ff */
[C---:B------:R-:W-:Y:S02]  /*07d0*/  IADD3 R30, R155.reuse, 0x2c, RZ ;  /* 0x0000002c9b1e7810 */ /* 0x040fe40007ffe0ff */
[C---:B------:R-:W-:Y:S01]  /*07e0*/  IADD3 R33, R155.reuse, 0x29, RZ ;  /* 0x000000299b217810 */ /* 0x040fe20007ffe0ff */
[----:B-1----:R-:W-:Y:S01]  /*07f0*/  IMAD.MOV R9, RZ, RZ, -R3 ;  /* 0x000000ffff097224 */ /* 0x002fe200078e0a03 */
[----:B------:R-:W-:-:S02]  /*0800*/  IADD3 R31, R155, 0x2b, RZ ;  /* 0x0000002b9b1f7810 */ /* 0x000fc40007ffe0ff */
[----:B------:R-:W-:Y:S01]  /*0810*/  IADD3 R32, R155, 0x2a, RZ ;  /* 0x0000002a9b207810 */ /* 0x000fe20007ffe0ff */
[----:B------:R-:W-:Y:S01]  /*0820*/  IMAD R9, R9, R4, RZ ;  /* 0x0000000409097224 */ /* 0x000fe200078e02ff */
[C---:B------:R-:W-:Y:S02]  /*0830*/  IADD3 R34, R155.reuse, 0x28, RZ ;  /* 0x000000289b227810 */ /* 0x040fe40007ffe0ff */
[----:B------:R-:W-:Y:S01]  /*0840*/  IADD3 R35, R155, 0x25, RZ ;  /* 0x000000259b237810 */ /* 0x000fe20007ffe0ff */
[----:B------:R-:W-:Y:S01]  /*0850*/  IMAD.HI.U32 R9, R3, R9, R2 ;  /* 0x0000000903097227 */ /* 0x000fe200078e0002 */
[C---:B------:R-:W-:Y:S02]  /*0860*/  IADD3 R37, R155.reuse, 0x23, RZ ;  /* 0x000000239b257810 */ /* 0x040fe40007ffe0ff */
[----:B------:R-:W-:Y:S01]  /*0870*/  IADD3 R36, R155, 0x24, RZ ;  /* 0x000000249b247810 */ /* 0x000fe20007ffe0ff */
[----:B------:R-:W-:Y:S01]  /*0880*/  IMAD.MOV.U32 R3, RZ, RZ, R8 ;  /* 0x000000ffff037224 */ /* 0x000fe200078e0008 */
[----:B------:R-:W-:-:S02]  /*0890*/  IABS R8, R7 ;  /* 0x0000000700087213 */ /* 0x000fc40000000000 */
[----:B------:R-:W-:Y:S01]  /*08a0*/  IADD3 R42, R155, 0x1f, RZ ;  /* 0x0000001f9b2a7810 */ /* 0x000fe20007ffe0ff */
[----:B------:R-:W-:Y:S01]  /*08b0*/  IMAD.HI.U32 R2, R9, R3, RZ ;  /* 0x0000000309027227 */ /* 0x000fe200078e00ff */
[----:B------:R-:W-:Y:S02]  /*08c0*/  IADD3 R40, R155, 0x21, RZ ;  /* 0x000000219b287810 */ /* 0x000fe40007ffe0ff */
[----:B------:R-:W-:Y:S02]  /*08d0*/  IABS R39, R42 ;  /* 0x0000002a00277213 */ /* 0x000fe40000000000 */
[----:B------:R-:W-:Y:S01]  /*08e0*/  IADD3 R6, -R2, RZ, RZ ;  /* 0x000000ff02067210 */ /* 0x000fe20007ffe1ff */
[----:B------:R-:W-:Y:S01]  /*08f0*/  IMAD.HI.U32 R2, R9, R8, RZ ;  /* 0x0000000809027227 */ /* 0x000fe200078e00ff */
[C---:B------:R-:W-:Y:S02]  /*0900*/  IADD3 R41, R155.reuse, 0x20, RZ ;  /* 0x000000209b297810 */ /* 0x040fe40007ffe0ff */
[C---:B------:R-:W-:Y:S01]  /*0910*/  IADD3 R43, R155.reuse, 0x1e, RZ ;  /* 0x0000001e9b2b7810 */ /* 0x040fe20007ffe0ff */
[----:B------:R-:W-:Y:S01]  /*0920*/  IMAD.MOV R11, RZ, RZ, -R2 ;  /* 0x000000ffff0b7224 */ /* 0x000fe200078e0a02 */
[----:B------:R-:W-:Y:S01]  /*0930*/  IABS R38, R41 ;  /* 0x0000002900267213 */ /* 0x000fe20000000000 */
[C---:B------:R-:W-:Y:S01]  /*0940*/  IMAD R3, R4.reuse, R6, R3 ;  /* 0x0000000604037224 */ /* 0x040fe200078e0203 */
[----:B------:R-:W-:Y:S01]  /*0950*/  IADD3 R44, R155, 0x1d, RZ ;  /* 0x0000001d9b2c7810 */ /* 0x000fe20007ffe0ff */
[C---:B------:R-:W-:Y:S01]  /*0960*/  IMAD R2, R4.reuse, R11, R8 ;  /* 0x0000000b04027224 */ /* 0x040fe200078e0208 */
[----:B------:R-:W-:Y:S01]  /*0970*/  IABS R8, R13 ;  /* 0x0000000d00087213 */ /* 0x000fe20000000000 */
[----:B------:R-:W-:Y:S01]  /*0980*/  IMAD.HI.U32 R6, R9, R10, RZ ;  /* 0x0000000a09067227 */ /* 0x000fe200078e00ff */
[----:B------:R-:W-:-:S02]  /*0990*/  ISETP.GT.U32.AND P0, PT, R4, R3, PT ;  /* 0x000000030400720c */ /* 0x000fc40003f04070 */
[C---:B------:R-:W-:Y:S01]  /*09a0*/  ISETP.GT.U32.AND P1, PT, R4.reuse, R2, PT ;  /* 0x000000020400720c */ /* 0x040fe20003f24070 */
[----:B------:R-:W-:Y:S01]  /*09b0*/  IMAD.HI.U32 R5, R9, R8, RZ ;  /* 0x0000000809057227 */ /* 0x000fe200078e00ff */
[C---:B------:R-:W-:Y:S02]  /*09c0*/  IADD3 R45, R155.reuse, 0x1c, RZ ;  /* 0x0000001c9b2d7810 */ /* 0x040fe40007ffe0ff */
[C---:B------:R-:W-:Y:S01]  /*09d0*/  IADD3 R46, R155.reuse, 0x19, RZ ;  /* 0x000000199b2e7810 */ /* 0x040fe20007ffe0ff */
[----:B------:R-:W-:Y:S01]  /*09e0*/  IMAD.MOV R5, RZ, RZ, -R5 ;  /* 0x000000ffff057224 */ /* 0x000fe200078e0a05 */
[C---:B------:R-:W-:Y:S01]  /*09f0*/  IADD3 R51, R155.reuse, 0x16, RZ ;  /* 0x000000169b337810 */ /* 0x040fe20007ffe0ff */
[----:B------:R-:W-:Y:S01]  /*0a00*/  IMAD.MOV R11, RZ, RZ, -R6 ;  /* 0x000000ffff0b7224 */ /* 0x000fe200078e0a06 */
[----:B------:R-:W-:Y:S01]  /*0a10*/  IADD3 R52, R155, 0x15, RZ ;  /* 0x000000159b347810 */ /* 0x000fe20007ffe0ff */
[----:B------:R-:W-:Y:S01]  /*0a20*/  IMAD R5, R4, R5, R8 ;  /* 0x0000000504057224 */ /* 0x000fe200078e0208 */
[----:B------:R-:W-:Y:S01]  /*0a30*/  IABS R48, R51 ;  /* 0x0000003300307213 */ /* 0x000fe20000000000 */
[----:B------:R-:W-:Y:S01]  /*0a40*/  @!P0 IMAD.IADD R3, R3, 0x1, -R4 ;  /* 0x0000000103038824 */ /* 0x000fe200078e0a04 */
[----:B------:R-:W-:Y:S01]  /*0a50*/  ISETP.GE.AND P0, PT, R12, RZ, PT ;  /* 0x000000ff0c00720c */ /* 0x000fe20003f06270 */
[C---:B------:R-:W-:Y:S01]  /*0a60*/  IMAD R6, R4.reuse, R11, R10 ;  /* 0x0000000b04067224 */ /* 0x040fe200078e020a */
[----:B------:R-:W-:Y:S01]  /*0a70*/  ISETP.GT.U32.AND P4, PT, R4, R5, PT ;  /* 0x000000050400720c */ /* 0x000fe20003f84070 */
[----:B------:R-:W-:Y:S01]  /*0a80*/  @!P1 IMAD.IADD R2, R2, 0x1, -R4 ;  /* 0x0000000102029824 */ /* 0x000fe200078e0a04 */
[----:B------:R-:W-:-:S02]  /*0a90*/  IABS R10, R14 ;  /* 0x0000000e000a7213 */ /* 0x000fc40000000000 */
[C---:B------:R-:W-:Y:S02]  /*0aa0*/  ISETP.GT.U32.AND P3, PT, R4.reuse, R3, PT ;  /* 0x000000030400720c */ /* 0x040fe40003f64070 */
[C---:B------:R-:W-:Y:S01]  /*0ab0*/  ISETP.GT.U32.AND P1, PT, R4.reuse, R6, PT ;  /* 0x000000060400720c */ /* 0x040fe20003f24070 */
[C---:B------:R-:W-:Y:S01]  /*0ac0*/  IMAD.HI.U32 R7, R9.reuse, R10, RZ ;  /* 0x0000000a09077227 */ /* 0x040fe200078e00ff */
[----:B------:R-:W-:Y:S02]  /*0ad0*/  IABS R12, R15 ;  /* 0x0000000f000c7213 */ /* 0x000fe40000000000 */
[----:B------:R-:W-:Y:S01]  /*0ae0*/  ISETP.GT.U32.AND P6, PT, R4, R2, PT ;  /* 0x000000020400720c */ /* 0x000fe20003fc4070 */
[----:B------:R-:W-:Y:S01]  /*0af0*/  IMAD.MOV R11, RZ, RZ, -R7 ;  /* 0x000000ffff0b7224 */ /* 0x000fe200078e0a07 */
[----:B------:R-:W-:Y:S01]  /*0b00*/  IABS R49, R52 ;  /* 0x0000003400317213 */ /* 0x000fe20000000000 */
[----:B------:R-:W-:Y:S01]  /*0b10*/  IMAD.HI.U32 R7, R9, R12, RZ ;  /* 0x0000000c09077227 */ /* 0x000fe200078e00ff */
[----:B------:R-:W-:-:S02]  /*0b20*/  @!P4 IADD3 R5, R5, -R4, RZ ;  /* 0x800000040505c210 */ /* 0x000fc40007ffe0ff */
[----:B------:R-:W-:Y:S01]  /*0b30*/  IADD3 R54, R155, 0x13, RZ ;  /* 0x000000139b367810 */ /* 0x000fe20007ffe0ff */
[----:B------:R-:W-:Y:S01]  /*0b40*/  IMAD.MOV R7, RZ, RZ, -R7 ;  /* 0x000000ffff077224 */ /* 0x000fe200078e0a07 */
[----:B------:R-:W-:Y:S01]  /*0b50*/  ISETP.GT.U32.AND P4, PT, R4, R5, PT ;  /* 0x000000050400720c */ /* 0x000fe20003f84070 */
[--C-:B------:R-:W-:Y:S01]  /*0b60*/  @!P3 IMAD.IADD R3, R3, 0x1, -R4.reuse ;  /* 0x000000010303b824 */ /* 0x100fe200078e0a04 */
[----:B------:R-:W-:Y:S01]  /*0b70*/  ISETP.GE.AND P3, PT, R13, RZ, PT ;  /* 0x000000ff0d00720c */ /* 0x000fe20003f66270 */
[----:B------:R-:W-:Y:S01]  /*0b80*/  @!P1 IMAD.IADD R6, R6, 0x1, -R4 ;  /* 0x0000000106069824 */ /* 0x000fe200078e0a04 */
[----:B------:R-:W-:Y:S01]  /*0b90*/  IABS R13, R16 ;  /* 0x00000010000d7213 */ /* 0x000fe20000000000 */
[C---:B------:R-:W-:Y:S01]  /*0ba0*/  IMAD R8, R4.reuse, R11, R10 ;  /* 0x0000000b04087224 */ /* 0x040fe200078e020a */
[----:B------:R-:W-:Y:S01]  /*0bb0*/  IADD3 R53, R155, 0x14, RZ ;  /* 0x000000149b357810 */ /* 0x000fe20007ffe0ff */
[C---:B------:R-:W-:Y:S01]  /*0bc0*/  IMAD R7, R4.reuse, R7, R12 ;  /* 0x0000000704077224 */ /* 0x040fe200078e020c */
[C---:B------:R-:W-:Y:S01]  /*0bd0*/  ISETP.GT.U32.AND P1, PT, R4.reuse, R6, PT ;  /* 0x000000060400720c */ /* 0x040fe20003f24070 */
[----:B------:R-:W-:Y:S01]  /*0be0*/  @!P2 IMAD.MOV R3, RZ, RZ, -R3 ;  /* 0x000000ffff03a224 */ /* 0x000fe200078e0a03 */
[----:B------:R-:W-:Y:S01]  /*0bf0*/  ISETP.GT.U32.AND P2, PT, R4, R8, PT ;  /* 0x000000080400720c */ /* 0x000fe20003f44070 */
[--C-:B------:R-:W-:Y:S01]  /*0c00*/  @!P6 IMAD.IADD R2, R2, 0x1, -R4.reuse ;  /* 0x000000010202e824 */ /* 0x100fe200078e0a04 */
[----:B------:R-:W-:Y:S01]  /*0c10*/  ISETP.GE.AND P6, PT, R14, RZ, PT ;  /* 0x000000ff0e00720c */ /* 0x000fe20003fc6270 */
[----:B------:R-:W-:Y:S01]  /*0c20*/  @!P4 IMAD.IADD R5, R5, 0x1, -R4 ;  /* 0x000000010505c824 */ /* 0x000fe200078e0a04 */
[----:B------:R-:W-:Y:S01]  /*0c30*/  ISETP.GT.U32.AND P4, PT, R4, R7, PT ;  /* 0x000000070400720c */ /* 0x000fe20003f84070 */
[----:B------:R-:W-:Y:S01]  /*0c40*/  IMAD.HI.U32 R10, R9, R13, RZ ;  /* 0x0000000d090a7227 */ /* 0x000fe200078e00ff */
[----:B------:R-:W-:-:S02]  /*0c50*/  IABS R14, R17 ;  /* 0x00000011000e7213 */ /* 0x000fc40000000000 */
[----:B------:R-:W-:Y:S01]  /*0c60*/  @!P3 IADD3 R5, -R5, RZ, RZ ;  /* 0x000000ff0505b210 */ /* 0x000fe20007ffe1ff */
[----:B------:R-:W-:Y:S01]  /*0c70*/  @!P5 IMAD.MOV R2, RZ, RZ, -R2 ;  /* 0x000000ffff02d224 */ /* 0x000fe200078e0a02 */
[----:B------:R-:W-:Y:S01]  /*0c80*/  ISETP.GE.AND P5, PT, R15, RZ, PT ;  /* 0x000000ff0f00720c */ /* 0x000fe20003fa6270 */
[----:B------:R-:W-:Y:S01]  /*0c90*/  IMAD.MOV R10, RZ, RZ, -R10 ;  /* 0x000000ffff0a7224 */ /* 0x000fe200078e0a0a */
[----:B------:R-:W-:Y:S01]  /*0ca0*/  IADD3 R15, R155, 0x38, RZ ;  /* 0x000000389b0f7810 */ /* 0x000fe20007ffe0ff */
[--C-:B------:R-:W-:Y:S01]  /*0cb0*/  @!P1 IMAD.IADD R6, R6, 0x1, -R4.reuse ;  /* 0x0000000106069824 */ /* 0x100fe200078e0a04 */
[----:B------:R-:W-:Y:S01]  /*0cc0*/  ISETP.GE.AND P1, PT, R16, RZ, PT ;  /* 0x000000ff1000720c */ /* 0x000fe20003f26270 */
[--C-:B------:R-:W-:Y:S01]  /*0cd0*/  @!P2 IMAD.IADD R8, R8, 0x1, -R4.reuse ;  /* 0x000000010808a824 */ /* 0x100fe200078e0a04 */
[----:B------:R-:W-:Y:S01]  /*0ce0*/  ISETP.GE.AND P3, PT, R15, RZ, PT ;  /* 0x000000ff0f00720c */ /* 0x000fe20003f66270 */
[C---:B------:R-:W-:Y:S01]  /*0cf0*/  IMAD R10, R4.reuse, R10, R13 ;  /* 0x0000000a040a7224 */ /* 0x040fe200078e020d */
[----:B------:R-:W-:Y:S01]  /*0d00*/  IABS R13, R15 ;  /* 0x0000000f000d7213 */ /* 0x000fe20000000000 */
[----:B------:R-:W-:Y:S01]  /*0d10*/  @!P4 IMAD.IADD R7, R7, 0x1, -R4 ;  /* 0x000000010707c824 */ /* 0x000fe200078e0a04 */
[----:B------:R-:W-:Y:S01]  /*0d20*/  IABS R16, R18 ;  /* 0x0000001200107213 */ /* 0x000fe20000000000 */
[----:B------:R-:W-:Y:S01]  /*0d30*/  @!P0 IMAD.MOV R6, RZ, RZ, -R6 ;  /* 0x000000ffff068224 */ /* 0x000fe200078e0a06 */
[C---:B------:R-:W-:Y:S01]  /*0d40*/  ISETP.GT.U32.AND P0, PT, R4.reuse, R8, PT ;  /* 0x000000080400720c */ /* 0x040fe20003f04070 */
[----:B------:R-:W-:Y:S01]  /*0d50*/  IMAD.HI.U32 R11, R9, R13, RZ ;  /* 0x0000000d090b7227 */ /* 0x000fe200078e00ff */
[----:B------:R-:W-:-:S02]  /*0d60*/  ISETP.GT.U32.AND P4, PT, R4, R7, PT ;  /* 0x000000070400720c */ /* 0x000fc40003f84070 */
[C---:B------:R-:W-:Y:S01]  /*0d70*/  ISETP.GT.U32.AND P2, PT, R4.reuse, R10, PT ;  /* 0x0000000a0400720c */ /* 0x040fe20003f44070 */
[----:B------:R-:W-:Y:S01]  /*0d80*/  IMAD.HI.U32 R12, R9, R14, RZ ;  /* 0x0000000e090c7227 */ /* 0x000fe200078e00ff */
[----:B------:R-:W-:Y:S02]  /*0d90*/  IABS R50, R53 ;  /* 0x0000003500327213 */ /* 0x000fe40000000000 */
[C---:B------:R-:W-:Y:S01]  /*0da0*/  IADD3 R56, R155.reuse, 0x12, RZ ;  /* 0x000000129b387810 */ /* 0x040fe20007ffe0ff */
[----:B------:R-:W-:Y:S01]  /*0db0*/  IMAD.MOV R11, RZ, RZ, -R11 ;  /* 0x000000ffff0b7224 */ /* 0x000fe200078e0a0b */
[C---:B------:R-:W-:Y:S01]  /*0dc0*/  IADD3 R58, R155.reuse, 0x11, RZ ;  /* 0x000000119b3a7810 */ /* 0x040fe20007ffe0ff */
[----:B------:R-:W-:Y:S01]  /*0dd0*/  IMAD.MOV R15, RZ, RZ, -R12 ;  /* 0x000000ffff0f7224 */ /* 0x000fe200078e0a0c */
[C---:B------:R-:W-:Y:S01]  /*0de0*/  IADD3 R60, R155.reuse, 0x10, RZ ;  /* 0x000000109b3c7810 */ /* 0x040fe20007ffe0ff */
[----:B------:R-:W-:Y:S01]  /*0df0*/  IMAD R11, R4, R11, R13 ;  /* 0x0000000b040b7224 */ /* 0x000fe200078e020d */
[----:B------:R-:W-:Y:S01]  /*0e00*/  IADD3 R61, R155, 0xf, RZ ;  /* 0x0000000f9b3d7810 */ /* 0x000fe20007ffe0ff */
[----:B------:R-:W-:Y:S01]  /*0e10*/  @!P0 IMAD.IADD R8, R8, 0x1, -R4 ;  /* 0x0000000108088824 */ /* 0x000fe200078e0a04 */
[----:B------:R-:W-:Y:S01]  /*0e20*/  ISETP.GE.AND P0, PT, R17, RZ, PT ;  /* 0x000000ff1100720c */ /* 0x000fe20003f06270 */
[C---:B------:R-:W-:Y:S01]  /*0e30*/  IMAD R12, R4.reuse, R15, R14 ;  /* 0x0000000f040c7224 */ /* 0x040fe200078e020e */
[----:B------:R-:W-:Y:S01]  /*0e40*/  IADD3 R14, R155, 0x35, RZ ;  /* 0x000000359b0e7810 */ /* 0x000fe20007ffe0ff */
[--C-:B------:R-:W-:Y:S01]  /*0e50*/  @!P4 IMAD.IADD R7, R7, 0x1, -R4.reuse ;  /* 0x000000010707c824 */ /* 0x100fe200078e0a04 */
[----:B------:R-:W-:Y:S01]  /*0e60*/  ISETP.GT.U32.AND P4, PT, R4, R11, PT ;  /* 0x0000000b0400720c */ /* 0x000fe20003f84070 */
[----:B------:R-:W-:Y:S01]  /*0e70*/  @!P2 IMAD.IADD R10, R10, 0x1, -R4 ;  /* 0x000000010a0aa824 */ /* 0x000fe200078e0a04 */
[----:B------:R-:W-:Y:S01]  /*0e80*/  IABS R15, R14 ;  /* 0x0000000e000f7213 */ /* 0x000fe20000000000 */
[----:B------:R-:W-:Y:S01]  /*0e90*/  @!P6 IMAD.MOV R8, RZ, RZ, -R8 ;  /* 0x000000ffff08e224 */ /* 0x000fe200078e0a08 */
[C---:B------:R-:W-:Y:S01]  /*0ea0*/  ISETP.GT.U32.AND P6, PT, R4.reuse, R12, PT ;  /* 0x0000000c0400720c */ /* 0x040fe20003fc4070 */
[----:B------:R-:W-:Y:S01]  /*0eb0*/  IMAD.HI.U32 R13, R9, R16, RZ ;  /* 0x00000010090d7227 */ /* 0x000fe200078e00ff */
[----:B------:R-:W-:-:S02]  /*0ec0*/  ISETP.GT.U32.AND P2, PT, R4, R10, PT ;  /* 0x0000000a0400720c */ /* 0x000fc40003f44070 */
[----:B------:R-:W-:Y:S01]  /*0ed0*/  IABS R17, R23 ;  /* 0x0000001700117213 */ /* 0x000fe20000000000 */
[----:B------:R-:W-:Y:S01]  /*0ee0*/  IMAD.MOV R13, RZ, RZ, -R13 ;  /* 0x000000ffff0d7224 */ /* 0x000fe200078e0a0d */
[----:B------:R-:W-:Y:S01]  /*0ef0*/  IABS R55, R60 ;  /* 0x0000003c00377213 */ /* 0x000fe20000000000 */
[----:B------:R-:W-:Y:S01]  /*0f00*/  @!P5 IMAD.MOV R7, RZ, RZ, -R7 ;  /* 0x000000ffff07d224 */ /* 0x000fe200078e0a07 */
[----:B------:R-:W-:Y:S01]  /*0f10*/  ISETP.GE.AND P5, PT, R18, RZ, PT ;  /* 0x000000ff1200720c */ /* 0x000fe20003fa6270 */
[----:B------:R-:W-:Y:S01]  /*0f20*/  IMAD R13, R4, R13, R16 ;  /* 0x0000000d040d7224 */ /* 0x000fe200078e0210 */
[----:B------:R-:W-:Y:S02]  /*0f30*/  @!P4 IADD3 R11, R11, -R4, RZ ;  /* 0x800000040b0bc210 */ /* 0x000fe40007ffe0ff */
[----:B------:R-:W-:Y:S01]  /*0f40*/  IABS R18, R24 ;  /* 0x0000001800127213 */ /* 0x000fe20000000000 */
[--C-:B------:R-:W-:Y:S01]  /*0f50*/  @!P6 IMAD.IADD R12, R12, 0x1, -R4.reuse ;  /* 0x000000010c0ce824 */ /* 0x100fe200078e0a04 */
[----:B------:R-:W-:Y:S01]  /*0f60*/  ISETP.GT.U32.AND P4, PT, R4, R11, PT ;  /* 0x0000000b0400720c */ /* 0x000fe20003f84070 */
[----:B------:R-:W-:Y:S01]  /*0f70*/  @!P2 IMAD.IADD R10, R10, 0x1, -R4 ;  /* 0x000000010a0aa824 */ /* 0x000fe200078e0a04 */
[----:B------:R-:W-:Y:S01]  /*0f80*/  ISETP.GE.AND P2, PT, R14, RZ, PT ;  /* 0x000000ff0e00720c */ /* 0x000fe20003f46270 */
[----:B------:R-:W-:Y:S01]  /*0f90*/  IMAD.HI.U32 R14, R9, R15, RZ ;  /* 0x0000000f090e7227 */ /* 0x000fe200078e00ff */
[----:B------:R-:W-:-:S02]  /*0fa0*/  ISETP.GT.U32.AND P6, PT, R4, R12, PT ;  /* 0x0000000c0400720c */ /* 0x000fc40003fc4070 */
[----:B------:R-:W-:Y:S01]  /*0fb0*/  IABS R57, R61 ;  /* 0x0000003d00397213 */ /* 0x000fe20000000000 */
[----:B------:R-:W-:Y:S01]  /*0fc0*/  IMAD.MOV R14, RZ, RZ, -R14 ;  /* 0x000000ffff0e7224 */ /* 0x000fe200078e0a0e */
[----:B------:R-:W-:Y:S01]  /*0fd0*/  IADD3 R62, R155, 0xe, RZ ;  /* 0x0000000e9b3e7810 */ /* 0x000fe20007ffe0ff */
[----:B------:R-:W-:Y:S01]  /*0fe0*/  IMAD.HI.U32 R16, R9, R18, RZ ;  /* 0x0000001209107227 */ /* 0x000fe200078e00ff */
[C---:B------:R-:W-:Y:S02]  /*0ff0*/  IADD3 R63, R155.reuse, 0xd, RZ ;  /* 0x0000000d9b3f7810 */ /* 0x040fe40007ffe0ff */
[----:B------:R-:W-:Y:S01]  /*1000*/  IABS R59, R62 ;  /* 0x0000003e003b7213 */ /* 0x000fe20000000000 */
[C---:B------:R-:W-:Y:S01]  /*1010*/  IMAD R14, R4.reuse, R14, R15 ;  /* 0x0000000e040e7224 */ /* 0x040fe200078e020f */
[----:B------:R-:W-:Y:S01]  /*1020*/  IADD3 R64, R155, 0xc, RZ ;  /* 0x0000000c9b407810 */ /* 0x000fe20007ffe0ff */
[----:B------:R-:W-:Y:S01]  /*1030*/  @!P4 IMAD.IADD R11, R11, 0x1, -R4 ;  /* 0x000000010b0bc824 */ /* 0x000fe200078e0a04 */
[----:B------:R-:W-:Y:S01]  /*1040*/  ISETP.GT.U32.AND P4, PT, R4, R13, PT ;  /* 0x0000000d0400720c */ /* 0x000fe20003f84070 */
[----:B------:R-:W-:Y:S01]  /*1050*/  IMAD.HI.U32 R15, R9, R17, RZ ;  /* 0x00000011090f7227 */ /* 0x000fe200078e00ff */
[----:B------:R-:W-:-:S02]  /*1060*/  IADD3 R70, R155, 0x6, RZ ;  /* 0x000000069b467810 */ /* 0x000fc40007ffe0ff */
[C---:B------:R-:W-:Y:S01]  /*1070*/  IADD3 R68, R155.reuse, 0x7, RZ ;  /* 0x000000079b447810 */ /* 0x040fe20007ffe0ff */
[----:B------:R-:W-:Y:S01]  /*1080*/  @!P6 IMAD.IADD R12, R12, 0x1, -R4 ;  /* 0x000000010c0ce824 */ /* 0x000fe200078e0a04 */
[C---:B------:R-:W-:Y:S01]  /*1090*/  ISETP.GT.U32.AND P6, PT, R4.reuse, R14, PT ;  /* 0x0000000e0400720c */ /* 0x040fe20003fc4070 */
[----:B------:R-:W-:Y:S01]  /*10a0*/  IMAD.MOV R15, RZ, RZ, -R15 ;  /* 0x000000ffff0f7224 */ /* 0x000fe200078e0a0f */
[----:B------:R-:W-:Y:S01]  /*10b0*/  IABS R71, R70 ;  /* 0x0000004600477213 */ /* 0x000fe20000000000 */
[----:B------:R-:W-:Y:S01]  /*10c0*/  IMAD.MOV R19, RZ, RZ, -R16 ;  /* 0x000000ffff137224 */ /* 0x000fe200078e0a10 */
[----:B------:R-:W-:Y:S01]  /*10d0*/  IABS R69, R68 ;  /* 0x0000004400457213 */ /* 0x000fe20000000000 */
[C---:B------:R-:W-:Y:S01]  /*10e0*/  IMAD R15, R4.reuse, R15, R17 ;  /* 0x0000000f040f7224 */ /* 0x040fe200078e0211 */
[----:B------:R-:W-:Y:S01]  /*10f0*/  IABS R66, c[0x0][0x178] ;  /* 0x00005e0000427a13 */ /* 0x000fe20000000000 */
[C---:B------:R-:W-:Y:S01]  /*1100*/  IMAD R16, R4.reuse, R19, R18 ;  /* 0x0000001304107224 */ /* 0x040fe200078e0212 */
[----:B------:R-:W-:Y:S01]  /*1110*/  IADD3 R72, R155, 0x5, RZ ;  /* 0x000000059b487810 */ /* 0x000fe20007ffe0ff */
[----:B------:R-:W-:Y:S01]  /*1120*/  @!P4 IMAD.IADD R13, R13, 0x1, -R4 ;  /* 0x000000010d0dc824 */ /* 0x000fe200078e0a04 */
[----:B------:R-:W-:Y:S01]  /*1130*/  ISETP.GT.U32.AND P4, PT, R4, R15, PT ;  /* 0x0000000f0400720c */ /* 0x000fe20003f84070 */
[----:B------:R-:W-:Y:S01]  /*1140*/  IMAD.HI.U32 R19, R9, R22, RZ ;  /* 0x0000001609137227 */ /* 0x000fe200078e00ff */
[----:B------:R-:W-:-:S02]  /*1150*/  IADD3 R74, R155, 0x4, RZ ;  /* 0x000000049b4a7810 */ /* 0x000fc40007ffe0ff */
[----:B------:R-:W-:Y:S01]  /*1160*/  @!P6 IADD3 R14, R14, -R4, RZ ;  /* 0x800000040e0ee210 */ /* 0x000fe20007ffe0ff */
[----:B------:R-:W-:Y:S01]  /*1170*/  IMAD.MOV R19, RZ, RZ, -R19 ;  /* 0x000000ffff137224 */ /* 0x000fe200078e0a13 */
[C---:B------:R-:W-:Y:S01]  /*1180*/  ISETP.GT.U32.AND P6, PT, R4.reuse, R16, PT ;  /* 0x000000100400720c */ /* 0x040fe20003fc4070 */
[----:B------:R-:W-:Y:S01]  /*1190*/  IMAD.HI.U32 R17, R9, R20, RZ ;  /* 0x0000001409117227 */ /* 0x000fe200078e00ff */
[----:B------:R-:W-:Y:S02]  /*11a0*/  IABS R73, R74 ;  /* 0x0000004a00497213 */ /* 0x000fe40000000000 */
[----:B------:R-:W-:Y:S01]  /*11b0*/  IADD3 R76, R155, 0x1, RZ ;  /* 0x000000019b4c7810 */ /* 0x000fe20007ffe0ff */
[C---:B------:R-:W-:Y:S01]  /*11c0*/  IMAD R19, R4.reuse, R19, R22 ;  /* 0x0000001304137224 */ /* 0x040fe200078e0216 */
[----:B------:R-:W-:Y:S01]  /*11d0*/  IABS R22, R29 ;  /* 0x0000001d00167213 */ /* 0x000fe20000000000 */
[----:B------:R-:W-:Y:S01]  /*11e0*/  @!P4 IMAD.IADD R15, R15, 0x1, -R4 ;  /* 0x000000010f0fc824 */ /* 0x000fe200078e0a04 */
[----:B------:R-:W-:Y:S01]  /*11f0*/  ISETP.GT.U32.AND P4, PT, R4, R13, PT ;  /* 0x0000000d0400720c */ /* 0x000fe20003f84070 */
[----:B------:R-:W-:Y:S01]  /*1200*/  IMAD.HI.U32 R18, R9, R21, RZ ;  /* 0x0000001509127227 */ /* 0x000fe200078e00ff */
[----:B------:R-:W-:-:S02]  /*1210*/  IABS R79, R76 ;  /* 0x0000004c004f7213 */ /* 0x000fc40000000000 */
[----:B------:R-:W-:Y:S01]  /*1220*/  IABS R81, R155 ;  /* 0x0000009b00517213 */ /* 0x000fe20000000000 */
[----:B------:R-:W-:Y:S01]  /*1230*/  @!P6 IMAD.IADD R16, R16, 0x1, -R4 ;  /* 0x000000011010e824 */ /* 0x000fe200078e0a04 */
[C---:B------:R-:W-:Y:S01]  /*1240*/  ISETP.GT.U32.AND P6, PT, R4.reuse, R15, PT ;  /* 0x0000000f0400720c */ /* 0x040fe20003fc4070 */
[----:B------:R-:W-:Y:S01]  /*1250*/  IMAD.MOV R17, RZ, RZ, -R17 ;  /* 0x000000ffff117224 */ /* 0x000fe200078e0a11 */
[----:B------:R-:W-:Y:S01]  /*1260*/  SHF.L.U32 R169, R167, 0x5, RZ ;  /* 0x00000005a7a97819 */ /* 0x000fe200000006ff */
[----:B------:R-:W-:Y:S01]  /*1270*/  @!P3 IMAD.MOV R11, RZ, RZ, -R11 ;  /* 0x000000ffff0bb224 */ /* 0x000fe200078e0a0b */
[C---:B------:R-:W-:Y:S01]  /*1280*/  ISETP.GT.U32.AND P3, PT, R4.reuse, R16, PT ;  /* 0x000000100400720c */ /* 0x040fe20003f64070 */
[----:B------:R-:W-:Y:S01]  /*1290*/  IMAD.MOV R18, RZ, RZ, -R18 ;  /* 0x000000ffff127224 */ /* 0x000fe200078e0a12 */
[----:B------:R-:W-:Y:S01]  /*12a0*/  LOP3.LUT R169, R169, 0x60, RZ, 0xc0, !PT ;  /* 0x00000060a9a97812 */ /* 0x000fe200078ec0ff */
[C---:B------:R-:W-:Y:S01]  /*12b0*/  IMAD R17, R4.reuse, R17, R20 ;  /* 0x0000001104117224 */ /* 0x040fe200078e0214 */
[----:B------:R-:W-:Y:S01]  /*12c0*/  LOP3.LUT R207, R167, 0x7f, RZ, 0xc0, !PT ;  /* 0x0000007fa7cf7812 */ /* 0x000fe200078ec0ff */
[C---:B------:R-:W-:Y:S01]  /*12d0*/  IMAD R18, R4.reuse, R18, R21 ;  /* 0x0000001204127224 */ /* 0x040fe200078e0215 */
[----:B------:R-:W-:Y:S01]  /*12e0*/  IABS R21, R28 ;  /* 0x0000001c00157213 */ /* 0x000fe20000000000 */
[----:B------:R-:W-:Y:S01]  /*12f0*/  @!P0 IMAD.MOV R12, RZ, RZ, -R12 ;  /* 0x000000ffff0c8224 */ /* 0x000fe200078e0a0c */
[C---:B------:R-:W-:Y:S01]  /*1300*/  ISETP.GT.U32.AND P0, PT, R4.reuse, R17, PT ;  /* 0x000000110400720c */ /* 0x040fe20003f04070 */
[----:B------:R-:W-:Y:S01]  /*1310*/  @!P6 IMAD.IADD R15, R15, 0x1, -R4 ;  /* 0x000000010f0fe824 */ /* 0x000fe200078e0a04 */
[----:B------:R-:W-:Y:S01]  /*1320*/  ISETP.GT.U32.AND P6, PT, R4, R19, PT ;  /* 0x000000130400720c */ /* 0x000fe20003fc4070 */
[----:B------:R-:W-:Y:S01]  /*1330*/  IMAD.HI.U32 R20, R9, R21, RZ ;  /* 0x0000001509147227 */ /* 0x000fe200078e00ff */
[----:B------:R-:W-:-:S02]  /*1340*/  LOP3.LUT R214, R215, 0x8, RZ, 0xfc, !PT ;  /* 0x00000008d7d67812 */ /* 0x000fc400078efcff */
[----:B------:R-:W-:Y:S01]  /*1350*/  @!P3 IADD3 R16, R16, -R4, RZ ;  /* 0x800000041010b210 */ /* 0x000fe20007ffe0ff */
[----:B------:R-:W-:Y:S01]  /*1360*/  IMAD.MOV R20, RZ, RZ, -R20 ;  /* 0x000000ffff147224 */ /* 0x000fe200078e0a14 */
[----:B------:R-:W-:Y:S01]  /*1370*/  ISETP.GE.AND P3, PT, R24, RZ, PT ;  /* 0x000000ff1800720c */ /* 0x000fe20003f66270 */
[----:B------:R-:W-:Y:S01]  /*1380*/  @!P1 IMAD.MOV R10, RZ, RZ, -R10 ;  /* 0x000000ffff0a9224 */ /* 0x000fe200078e0a0a */
[C---:B------:R-:W-:Y:S01]  /*1390*/  ISETP.GT.U32.AND P1, PT, R4.reuse, R14, PT ;  /* 0x0000000e0400720c */ /* 0x040fe20003f24070 */
[C---:B------:R-:W-:Y:S01]  /*13a0*/  IMAD R20, R4.reuse, R20, R21 ;  /* 0x0000001404147224 */ /* 0x040fe200078e0215 */
[----:B------:R-:W-:Y:S01]  /*13b0*/  IADD3 R24, R155, 0x2d, RZ ;  /* 0x0000002d9b187810 */ /* 0x000fe20007ffe0ff */
[----:B------:R-:W-:Y:S01]  /*13c0*/  IMAD.HI.U32 R21, R9, R22, RZ ;  /* 0x0000001609157227 */ /* 0x000fe200078e00ff */
[C---:B------:R-:W-:Y:S02]  /*13d0*/  LOP3.LUT R213, R215.reuse, 0x10, RZ, 0xfc, !PT ;  /* 0x00000010d7d57812 */ /* 0x040fe400078efcff */
[----:B------:R-:W-:Y:S01]  /*13e0*/  LOP3.LUT R212, R215, 0x18, RZ, 0xfc, !PT ;  /* 0x00000018d7d47812 */ /* 0x000fe200078efcff */
[--C-:B------:R-:W-:Y:S01]  /*13f0*/  @!P6 IMAD.IADD R19, R19, 0x1, -R4.reuse ;  /* 0x000000011313e824 */ /* 0x100fe200078e0a04 */
[----:B------:R-:W-:Y:S01]  /*1400*/  LOP3.LUT R211, R215, 0x20, RZ, 0xfc, !PT ;  /* 0x00000020d7d37812 */ /* 0x000fe200078efcff */
[--C-:B------:R-:W-:Y:S01]  /*1410*/  @!P4 IMAD.IADD R13, R13, 0x1, -R4.reuse ;  /* 0x000000010d0dc824 */ /* 0x100fe200078e0a04 */
[C---:B------:R-:W-:Y:S01]  /*1420*/  ISETP.GT.U32.AND P4, PT, R4.reuse, R18, PT ;  /* 0x000000120400720c */ /* 0x040fe20003f84070 */
[----:B------:R-:W-:Y:S01]  /*1430*/  @!P0 IMAD.IADD R17, R17, 0x1, -R4 ;  /* 0x0000000111118824 */ /* 0x000fe200078e0a04 */
[C---:B------:R-:W-:Y:S01]  /*1440*/  ISETP.GT.U32.AND P6, PT, R4.reuse, R19, PT ;  /* 0x000000130400720c */ /* 0x040fe20003fc4070 */
[----:B------:R-:W-:Y:S01]  /*1450*/  IMAD.MOV R21, RZ, RZ, -R21 ;  /* 0x000000ffff157224 */ /* 0x000fe200078e0a15 */
[----:B------:R-:W-:Y:S01]  /*1460*/  ISETP.GE.AND P0, PT, R25, RZ, PT ;  /* 0x000000ff1900720c */ /* 0x000fe20003f06270 */
[----:B------:R-:W-:Y:S01]  /*1470*/  @!P5 IMAD.MOV R13, RZ, RZ, -R13 ;  /* 0x000000ffff0dd224 */ /* 0x000fe200078e0a0d */
[C---:B------:R-:W-:Y:S01]  /*1480*/  ISETP.GT.U32.AND P5, PT, R4.reuse, R17, PT ;  /* 0x000000110400720c */ /* 0x040fe20003fa4070 */
[----:B------:R-:W-:Y:S01]  /*1490*/  @!P3 IMAD.MOV R16, RZ, RZ, -R16 ;  /* 0x000000ffff10b224 */ /* 0x000fe200078e0a10 */
[C---:B------:R-:W-:Y:S01]  /*14a0*/  ISETP.GT.U32.AND P3, PT, R4.reuse, R20, PT ;  /* 0x000000140400720c */ /* 0x040fe20003f64070 */
[----:B------:R-:W-:Y:S01]  /*14b0*/  IMAD R21, R4, R21, R22 ;  /* 0x0000001504157224 */ /* 0x000fe200078e0216 */
[----:B------:R-:W-:Y:S01]  /*14c0*/  LOP3.LUT R210, R215, 0x28, RZ, 0xfc, !PT ;  /* 0x00000028d7d27812 */ /* 0x000fe200078efcff */
[--C-:B------:R-:W-:Y:S01]  /*14d0*/  @!P1 IMAD.IADD R14, R14, 0x1, -R4.reuse ;  /* 0x000000010e0e9824 */ /* 0x100fe200078e0a04 */
[----:B------:R-:W-:Y:S01]  /*14e0*/  ISETP.GE.AND P1, PT, R23, RZ, PT ;  /* 0x000000ff1700720c */ /* 0x000fe20003f26270 */
[--C-:B------:R-:W-:Y:S01]  /*14f0*/  @!P4 IMAD.IADD R18, R18, 0x1, -R4.reuse ;  /* 0x000000011212c824 */ /* 0x100fe200078e0a04 */
[----:B------:R-:W-:Y:S01]  /*1500*/  IABS R23, R24 ;  /* 0x0000001800177213 */ /* 0x000fe20000000000 */
[----:B------:R-:W-:Y:S01]  /*1510*/  @!P6 IMAD.IADD R19, R19, 0x1, -R4 ;  /* 0x000000011313e824 */ /* 0x000fe200078e0a04 */
[C---:B------:R-:W-:Y:S01]  /*1520*/  ISETP.GT.U32.AND P6, PT, R4.reuse, R21, PT ;  /* 0x000000150400720c */ /* 0x040fe20003fc4070 */
[----:B------:R-:W-:Y:S01]  /*1530*/  @!P2 IMAD.MOV R14, RZ, RZ, -R14 ;  /* 0x000000ffff0ea224 */ /* 0x000fe200078e0a0e */
[----:B------:R-:W-:Y:S01]  /*1540*/  ISETP.GT.U32.AND P2, PT, R4, R18, PT ;  /* 0x000000120400720c */ /* 0x000fe20003f44070 */
[----:B------:R-:W-:Y:S01]  /*1550*/  IMAD.HI.U32 R22, R9, R23, RZ ;  /* 0x0000001709167227 */ /* 0x000fe200078e00ff */
[----:B------:R-:W-:-:S02]  /*1560*/  @!P5 IADD3 R17, R17, -R4, RZ ;  /* 0x800000041111d210 */ /* 0x000fc40007ffe0ff */
[----:B------:R-:W-:Y:S01]  /*1570*/  ISETP.GE.AND P4, PT, R26, RZ, PT ;  /* 0x000000ff1a00720c */ /* 0x000fe20003f86270 */
[----:B------:R-:W-:Y:S01]  /*1580*/  @!P3 IMAD.IADD R20, R20, 0x1, -R4 ;  /* 0x000000011414b824 */ /* 0x000fe200078e0a04 */
[----:B------:R-:W-:Y:S01]  /*1590*/  ISETP.GE.AND P5, PT, R28, RZ, PT ;  /* 0x000000ff1c00720c */ /* 0x000fe20003fa6270 */
[----:B------:R-:W-:Y:S01]  /*15a0*/  @!P0 IMAD.MOV R17, RZ, RZ, -R17 ;  /* 0x000000ffff118224 */ /* 0x000fe200078e0a11 */
[----:B------:R-:W-:Y:S01]  /*15b0*/  ISETP.GE.AND P0, PT, R24, RZ, PT ;  /* 0x000000ff1800720c */ /* 0x000fe20003f06270 */
[----:B------:R-:W-:Y:S01]  /*15c0*/  IMAD.MOV R22, RZ, RZ, -R22 ;  /* 0x000000ffff167224 */ /* 0x000fe200078e0a16 */
[----:B------:R-:W-:Y:S01]  /*15d0*/  IABS R24, R30 ;  /* 0x0000001e00187213 */ /* 0x000fe20000000000 */
[----:B------:R-:W-:Y:S01]  /*15e0*/  @!P6 IMAD.IADD R21, R21, 0x1, -R4 ;  /* 0x000000011515e824 */ /* 0x000fe200078e0a04 */
[C---:B------:R-:W-:Y:S01]  /*15f0*/  ISETP.GT.U32.AND P3, PT, R4.reuse, R20, PT ;  /* 0x000000140400720c */ /* 0x040fe20003f64070 */
[C---:B------:R-:W-:Y:S01]  /*1600*/  IMAD R23, R4.reuse, R22, R23 ;  /* 0x0000001604177224 */ /* 0x040fe200078e0217 */
[----:B------:R-:W-:Y:S01]  /*1610*/  IABS R28, R32 ;  /* 0x00000020001c7213 */ /* 0x000fe20000000000 */
[----:B------:R-:W-:Y:S01]  /*1620*/  IMAD.HI.U32 R22, R9, R24, RZ ;  /* 0x0000001809167227 */ /* 0x000fe200078e00ff */
[----:B------:R-:W-:-:S02]  /*1630*/  ISETP.GT.U32.AND P6, PT, R4, R21, PT ;  /* 0x000000150400720c */ /* 0x000fc40003fc4070 */
[C---:B------:R-:W-:Y:S01]  /*1640*/  LOP3.LUT R209, R215.reuse, 0x30, RZ, 0xfc, !PT ;  /* 0x00000030d7d17812 */ /* 0x040fe200078efcff */
[----:B------:R-:W-:Y:S01]  /*1650*/  IMAD.MOV R25, RZ, RZ, -R22 ;  /* 0x000000ffff197224 */ /* 0x000fe200078e0a16 */
[----:B------:R-:W-:Y:S01]  /*1660*/  LOP3.LUT R206, R215, 0x40, RZ, 0xfc, !PT ;  /* 0x00000040d7ce7812 */ /* 0x000fe200078efcff */
[----:B------:R-:W-:Y:S01]  /*1670*/  @!P2 IMAD.IADD R18, R18, 0x1, -R4 ;  /* 0x000000011212a824 */ /* 0x000fe200078e0a04 */
[----:B------:R-:W-:Y:S01]  /*1680*/  ISETP.GE.AND P2, PT, R29, RZ, PT ;  /* 0x000000ff1d00720c */ /* 0x000fe20003f46270 */
[----:B------:R-:W-:Y:S01]  /*1690*/  IMAD R22, R4, R25, R24 ;  /* 0x0000001904167224 */ /* 0x000fe200078e0218 */
[----:B------:R-:W-:Y:S01]  /*16a0*/  IABS R29, R33 ;  /* 0x00000021001d7213 */ /* 0x000fe20000000000 */
[--C-:B------:R-:W-:Y:S01]  /*16b0*/  @!P3 IMAD.IADD R20, R20, 0x1, -R4.reuse ;  /* 0x000000011414b824 */ /* 0x100fe200078e0a04 */
[C---:B------:R-:W-:Y:S01]  /*16c0*/  ISETP.GT.U32.AND P3, PT, R4.reuse, R23, PT ;  /* 0x000000170400720c */ /* 0x040fe20003f64070 */
[----:B------:R-:W-:Y:S01]  /*16d0*/  @!P1 IMAD.MOV R15, RZ, RZ, -R15 ;  /* 0x000000ffff0f9224 */ /* 0x000fe200078e0a0f */
[----:B------:R-:W-:Y:S01]  /*16e0*/  ISETP.GE.AND P1, PT, R27, RZ, PT ;  /* 0x000000ff1b00720c */ /* 0x000fe20003f26270 */
[----:B------:R-:W-:Y:S01]  /*16f0*/  @!P6 IMAD.IADD R21, R21, 0x1, -R4 ;  /* 0x000000011515e824 */ /* 0x000fe200078e0a04 */
[----:B------:R-:W-:Y:S01]  /*1700*/  ISETP.GT.U32.AND P6, PT, R4, R22, PT ;  /* 0x000000160400720c */ /* 0x000fe20003fc4070 */
[----:B------:R-:W-:Y:S01]  /*1710*/  IMAD.HI.U32 R26, R9, R29, RZ ;  /* 0x0000001d091a7227 */ /* 0x000fe200078e00ff */
[----:B------:R-:W-:-:S02]  /*1720*/  IABS R27, R31 ;  /* 0x0000001f001b7213 */ /* 0x000fc40000000000 */
[C---:B------:R-:W-:Y:S01]  /*1730*/  LOP3.LUT R205, R215.reuse, 0x48, RZ, 0xfc, !PT ;  /* 0x00000048d7cd7812 */ /* 0x040fe200078efcff */
[----:B------:R-:W-:Y:S01]  /*1740*/  IMAD.MOV R26, RZ, RZ, -R26 ;  /* 0x000000ffff1a7224 */ /* 0x000fe200078e0a1a */
[----:B------:R-:W-:Y:S01]  /*1750*/  LOP3.LUT R204, R215, 0x50, RZ, 0xfc, !PT ;  /* 0x00000050d7cc7812 */ /* 0x000fe200078efcff */
[----:B------:R-:W-:Y:S01]  /*1760*/  IMAD.HI.U32 R24, R9, R27, RZ ;  /* 0x0000001b09187227 */ /* 0x000fe200078e00ff */
[C---:B------:R-:W-:Y:S02]  /*1770*/  LOP3.LUT R203, R215.reuse, 0x58, RZ, 0xfc, !PT ;  /* 0x00000058d7cb7812 */ /* 0x040fe400078efcff */
[----:B------:R-:W-:Y:S01]  /*1780*/  LOP3.LUT R202, R215, 0x60, RZ, 0xfc, !PT ;  /* 0x00000060d7ca7812 */ /* 0x000fe200078efcff */
[--C-:B------:R-:W-:Y:S01]  /*1790*/  @!P3 IMAD.IADD R23, R23, 0x1, -R4.reuse ;  /* 0x000000011717b824 */ /* 0x100fe200078e0a04 */
[----:B------:R-:W-:Y:S01]  /*17a0*/  IADD3 R24, -R24, RZ, RZ ;  /* 0x000000ff18187210 */ /* 0x000fe20007ffe1ff */
[----:B------:R-:W-:Y:S01]  /*17b0*/  @!P6 IMAD.IADD R22, R22, 0x1, -R4 ;  /* 0x000000011616e824 */ /* 0x000fe200078e0a04 */
[----:B------:R-:W-:Y:S01]  /*17c0*/  ISETP.GE.AND P3, PT, R30, RZ, PT ;  /* 0x000000ff1e00720c */ /* 0x000fe20003f66270 */
[----:B------:R-:W-:Y:S01]  /*17d0*/  IMAD.HI.U32 R25, R9, R28, RZ ;  /* 0x0000001c09197227 */ /* 0x000fe200078e00ff */
[----:B------:R-:W-:-:S02]  /*17e0*/  ISETP.GT.U32.AND P6, PT, R4, R23, PT ;  /* 0x000000170400720c */ /* 0x000fc40003fc4070 */
[C---:B------:R-:W-:Y:S01]  /*17f0*/  LOP3.LUT R201, R215.reuse, 0x68, RZ, 0xfc, !PT ;  /* 0x00000068d7c97812 */ /* 0x040fe200078efcff */
[C---:B------:R-:W-:Y:S01]  /*1800*/  IMAD R26, R4.reuse, R26, R29 ;  /* 0x0000001a041a7224 */ /* 0x040fe200078e021d */
[----:B------:R-:W-:Y:S01]  /*1810*/  LOP3.LUT R200, R215, 0x70, RZ, 0xfc, !PT ;  /* 0x00000070d7c87812 */ /* 0x000fe200078efcff */
[C---:B------:R-:W-:Y:S01]  /*1820*/  IMAD R24, R4.reuse, R24, R27 ;  /* 0x0000001804187224 */ /* 0x040fe200078e021b */
[----:B------:R-:W-:Y:S01]  /*1830*/  IABS R27, R34 ;  /* 0x00000022001b7213 */ /* 0x000fe20000000000 */
[----:B------:R-:W-:Y:S01]  /*1840*/  IMAD.MOV R25, RZ, RZ, -R25 ;  /* 0x000000ffff197224 */ /* 0x000fe200078e0a19 */
[----:B------:R-:W-:Y:S01]  /*1850*/  LEA.HI R199, R167, 0x78, RZ, 0x1c ;  /* 0x00000078a7c77811 */ /* 0x000fe200078fe0ff */
[----:B------:R-:W-:Y:S01]  /*1860*/  @!P1 IMAD.MOV R19, RZ, RZ, -R19 ;  /* 0x000000ffff139224 */ /* 0x000fe200078e0a13 */
[C---:B------:R-:W-:Y:S01]  /*1870*/  ISETP.GT.U32.AND P1, PT, R4.reuse, R22, PT ;  /* 0x000000160400720c */ /* 0x040fe20003f24070 */
[----:B------:R-:W-:Y:S01]  /*1880*/  IMAD R25, R4, R25, R28 ;  /* 0x0000001904197224 */ /* 0x000fe200078e021c */
[----:B------:R-:W-:Y:S01]  /*1890*/  SHF.L.U32 R166, R166, 0x7, RZ ;  /* 0x00000007a6a67819 */ /* 0x000fe200000006ff */
[----:B------:R-:W-:Y:S01]  /*18a0*/  @!P6 IMAD.IADD R23, R23, 0x1, -R4 ;  /* 0x000000011717e824 */ /* 0x000fe200078e0a04 */
[----:B------:R-:W-:Y:S01]  /*18b0*/  ISETP.GT.U32.AND P6, PT, R4, R26, PT ;  /* 0x0000001a0400720c */ /* 0x000fe20003fc4070 */
[----:B------:R-:W-:-:S02]  /*18c0*/  IMAD.MOV.U32 R28, RZ, RZ, R27 ;  /* 0x000000ffff1c7224 */ /* 0x000fc400078e001b */
[----:B------:R-:W-:Y:S01]  /*18d0*/  @!P5 IMAD.MOV R20, RZ, RZ, -R20 ;  /* 0x000000ffff14d224 */ /* 0x000fe200078e0a14 */
[----:B------:R-:W-:Y:S01]  /*18e0*/  ISETP.GT.U32.AND P5, PT, R4, R25, PT ;  /* 0x000000190400720c */ /* 0x000fe20003fa4070 */
[----:B------:R-:W-:-:S04]  /*18f0*/  IMAD.HI.U32 R27, R9, R28, RZ ;  /* 0x0000001c091b7227 */ /* 0x000fc800078e00ff */
[----:B------:R-:W-:Y:S01]  /*1900*/  @!P2 IMAD.MOV R21, RZ, RZ, -R21 ;  /* 0x000000ffff15a224 */ /* 0x000fe200078e0a15 */
[----:B------:R-:W-:Y:S01]  /*1910*/  ISETP.GE.AND P2, PT, R31, RZ, PT ;  /* 0x000000ff1f00720c */ /* 0x000fe20003f46270 */
[----:B------:R-:W-:Y:S01]  /*1920*/  @!P4 IMAD.MOV R18, RZ, RZ, -R18 ;  /* 0x000000ffff12c224 */ /* 0x000fe200078e0a12 */
[----:B------:R-:W-:Y:S01]  /*1930*/  IADD3 R31, R155, 0x27, RZ ;  /* 0x000000279b1f7810 */ /* 0x000fe20007ffe0ff */
[--C-:B------:R-:W-:Y:S01]  /*1940*/  @!P6 IMAD.IADD R26, R26, 0x1, -R4.reuse ;  /* 0x000000011a1ae824 */ /* 0x100fe200078e0a04 */
[----:B------:R-:W-:Y:S01]  /*1950*/  IADD3 R27, -R27, RZ, RZ ;  /* 0x000000ff1b1b7210 */ /* 0x000fe20007ffe1ff */
[--C-:B------:R-:W-:Y:S01]  /*1960*/  @!P1 IMAD.IADD R22, R22, 0x1, -R4.reuse ;  /* 0x0000000116169824 */ /* 0x100fe200078e0a04 */
[----:B------:R-:W-:Y:S01]  /*1970*/  IABS R29, R31 ;  /* 0x0000001f001d7213 */ /* 0x000fe20000000000 */
[----:B------:R-:W-:Y:S01]  /*1980*/  @!P5 IMAD.IADD R25, R25, 0x1, -R4 ;  /* 0x000000011919d824 */ /* 0x000fe200078e0a04 */
[C---:B------:R-:W-:Y:S01]  /*1990*/  ISETP.GT.U32.AND P4, PT, R4.reuse, R24, PT ;  /* 0x000000180400720c */ /* 0x040fe20003f84070 */
[C---:B------:R-:W-:Y:S01]  /*19a0*/  IMAD R27, R4.reuse, R27, R28 ;  /* 0x0000001b041b7224 */ /* 0x040fe200078e021c */
[----:B------:R-:W-:Y:S01]  /*19b0*/  ISETP.GT.U32.AND P6, PT, R4, R26, PT ;  /* 0x0000001a0400720c */ /* 0x000fe20003fc4070 */
[----:B------:R-:W-:Y:S01]  /*19c0*/  IMAD.HI.U32 R28, R9, R29, RZ ;  /* 0x0000001d091c7227 */ /* 0x000fe200078e00ff */
[----:B------:R-:W-:-:S02]  /*19d0*/  ISETP.GE.AND P1, PT, R32, RZ, PT ;  /* 0x000000ff2000720c */ /* 0x000fc40003f26270 */
[----:B------:R-:W-:Y:S01]  /*19e0*/  IADD3 R32, R155, 0x26, RZ ;  /* 0x000000269b207810 */ /* 0x000fe20007ffe0ff */
[----:B------:R-:W-:Y:S02]  /*19f0*/  IMAD.MOV R28, RZ, RZ, -R28 ;  /* 0x000000ffff1c7224 */ /* 0x000fe400078e0a1c */
[----:B------:R-:W-:Y:S01]  /*1a00*/  @!P0 IMAD.MOV R23, RZ, RZ, -R23 ;  /* 0x000000ffff178224 */ /* 0x000fe200078e0a17 */
[C---:B------:R-:W-:Y:S01]  /*1a10*/  ISETP.GT.U32.AND P0, PT, R4.reuse, R25, PT ;  /* 0x000000190400720c */ /* 0x040fe20003f04070 */
[----:B------:R-:W-:Y:S01]  /*1a20*/  @!P3 IMAD.MOV R22, RZ, RZ, -R22 ;  /* 0x000000ffff16b224 */ /* 0x000fe200078e0a16 */
[----:B------:R-:W-:Y:S01]  /*1a30*/  IABS R30, R32 ;  /* 0x00000020001e7213 */ /* 0x000fe20000000000 */
[C---:B------:R-:W-:Y:S01]  /*1a40*/  IMAD R28, R4.reuse, R28, R29 ;  /* 0x0000001c041c7224 */ /* 0x040fe200078e021d */
[----:B------:R-:W-:Y:S01]  /*1a50*/  ISETP.GT.U32.AND P3, PT, R4, R27, PT ;  /* 0x0000001b0400720c */ /* 0x000fe20003f64070 */
[--C-:B------:R-:W-:Y:S01]  /*1a60*/  @!P4 IMAD.IADD R24, R24, 0x1, -R4.reuse ;  /* 0x000000011818c824 */ /* 0x100fe200078e0a04 */
[----:B------:R-:W-:Y:S01]  /*1a70*/  ISETP.GE.AND P4, PT, R33, RZ, PT ;  /* 0x000000ff2100720c */ /* 0x000fe20003f86270 */
[----:B------:R-:W-:Y:S01]  /*1a80*/  @!P6 IMAD.IADD R26, R26, 0x1, -R4 ;  /* 0x000000011a1ae824 */ /* 0x000fe200078e0a04 */
[C---:B------:R-:W-:Y:S01]  /*1a90*/  ISETP.GT.U32.AND P6, PT, R4.reuse, R28, PT ;  /* 0x0000001c0400720c */ /* 0x040fe20003fc4070 */
[----:B------:R-:W-:Y:S01]  /*1aa0*/  IMAD.HI.U32 R29, R9, R30, RZ ;  /* 0x0000001e091d7227 */ /* 0x000fe200078e00ff */
[----:B------:R-:W-:-:S02]  /*1ab0*/  ISETP.GT.U32.AND P5, PT, R4, R24, PT ;  /* 0x000000180400720c */ /* 0x000fc40003fa4070 */
[----:B------:R-:W-:Y:S01]  /*1ac0*/  IABS R33, R36 ;  /* 0x0000002400217213 */ /* 0x000fe20000000000 */
[----:B------:R-:W-:Y:S01]  /*1ad0*/  IMAD.MOV R29, RZ, RZ, -R29 ;  /* 0x000000ffff1d7224 */ /* 0x000fe200078e0a1d */
[----:B------:R-:W-:Y:S01]  /*1ae0*/  @!P0 IADD3 R25, R25, -R4, RZ ;  /* 0x8000000419198210 */ /* 0x000fe20007ffe0ff */
[----:B------:R-:W-:Y:S01]  /*1af0*/  IMAD R153, R207, c[0x0][0x18c], RZ ;  /* 0x00006300cf997a24 */ /* 0x000fe200078e02ff */
[----:B------:R-:W-:Y:S01]  /*1b00*/  ISETP.GE.AND P0, PT, R31, RZ, PT ;  /* 0x000000ff1f00720c */ /* 0x000fe20003f06270 */
[----:B------:R-:W-:Y:S01]  /*1b10*/  @!P3 IMAD.IADD R27, R27, 0x1, -R4 ;  /* 0x000000011b1bb824 */ /* 0x000fe200078e0a04 */
[----:B------:R-:W-:Y:S01]  /*1b20*/  IABS R31, R35 ;  /* 0x00000023001f7213 */ /* 0x000fe20000000000 */
[----:B------:R-:W-:Y:S01]  /*1b30*/  IMAD R29, R4, R29, R30 ;  /* 0x0000001d041d7224 */ /* 0x000fe200078e021e */
[----:B------:R-:W-:Y:S01]  /*1b40*/  ISETP.GE.AND P3, PT, R32, RZ, PT ;  /* 0x000000ff2000720c */ /* 0x000fe20003f66270 */
[--C-:B------:R-:W-:Y:S01]  /*1b50*/  @!P6 IMAD.IADD R28, R28, 0x1, -R4.reuse ;  /* 0x000000011c1ce824 */ /* 0x100fe200078e0a04 */
[C---:B------:R-:W-:Y:S01]  /*1b60*/  ISETP.GT.U32.AND P6, PT, R4.reuse, R27, PT ;  /* 0x0000001b0400720c */ /* 0x040fe20003fc4070 */
[----:B------:R-:W-:Y:S01]  /*1b70*/  @!P1 IMAD.MOV R25, RZ, RZ, -R25 ;  /* 0x000000ffff199224 */ /* 0x000fe200078e0a19 */
[----:B------:R-:W-:Y:S01]  /*1b80*/  ISETP.GT.U32.AND P1, PT, R4, R29, PT ;  /* 0x0000001d0400720c */ /* 0x000fe20003f24070 */
[----:B------:R-:W-:Y:S01]  /*1b90*/  @!P5 IMAD.IADD R24, R24, 0x1, -R4 ;  /* 0x000000011818d824 */ /* 0x000fe200078e0a04 */
[----:B------:R-:W-:Y:S01]  /*1ba0*/  ISETP.GE.AND P5, PT, R34, RZ, PT ;  /* 0x000000ff2200720c */ /* 0x000fe20003fa6270 */
[----:B------:R-:W-:Y:S01]  /*1bb0*/  IMAD.HI.U32 R30, R9, R31, RZ ;  /* 0x0000001f091e7227 */ /* 0x000fe200078e00ff */
[----:B------:R-:W-:-:S02]  /*1bc0*/  IABS R34, R37 ;  /* 0x0000002500227213 */ /* 0x000fc40000000000 */
[----:B------:R-:W-:Y:S01]  /*1bd0*/  SHF.R.S32.HI R154, RZ, 0x1f, R153 ;  /* 0x0000001fff9a7819 */ /* 0x000fe20000011499 */
[----:B------:R-:W-:Y:S02]  /*1be0*/  IMAD.MOV R30, RZ, RZ, -R30 ;  /* 0x000000ffff1e7224 */ /* 0x000fe400078e0a1e */
[----:B------:R-:W-:Y:S01]  /*1bf0*/  IMAD.HI.U32 R32, R9, R34, RZ ;  /* 0x0000002209207227 */ /* 0x000fe200078e00ff */
[----:B------:R-:W-:-:S03]  /*1c00*/  SHF.L.U64.HI R154, R153, 0x1, R154 ;  /* 0x00000001999a7819 */ /* 0x000fc6000001029a */
[--C-:B------:R-:W-:Y:S02]  /*1c10*/  @!P6 IMAD.IADD R27, R27, 0x1, -R4.reuse ;  /* 0x000000011b1be824 */ /* 0x100fe400078e0a04 */
[----:B------:R-:W-:Y:S01]  /*1c20*/  @!P1 IMAD.IADD R29, R29, 0x1, -R4 ;  /* 0x000000011d1d9824 */ /* 0x000fe200078e0a04 */
[----:B------:R-:W-:Y:S01]  /*1c30*/  ISETP.GE.AND P1, PT, R37, RZ, PT ;  /* 0x000000ff2500720c */ /* 0x000fe20003f26270 */
[C---:B------:R-:W-:Y:S01]  /*1c40*/  IMAD R30, R4.reuse, R30, R31 ;  /* 0x0000001e041e7224 */ /* 0x040fe200078e021f */
[----:B------:R-:W-:Y:S01]  /*1c50*/  IABS R37, R40 ;  /* 0x0000002800257213 */ /* 0x000fe20000000000 */
[----:B------:R-:W-:Y:S01]  /*1c60*/  @!P5 IMAD.MOV R27, RZ, RZ, -R27 ;  /* 0x000000ffff1bd224 */ /* 0x000fe200078e0a1b */
[C---:B------:R-:W-:Y:S01]  /*1c70*/  ISETP.GT.U32.AND P5, PT, R4.reuse, R29, PT ;  /* 0x0000001d0400720c */ /* 0x040fe20003fa4070 */
[----:B------:R-:W-:Y:S01]  /*1c80*/  @!P4 IMAD.MOV R26, RZ, RZ, -R26 ;  /* 0x000000ffff1ac224 */ /* 0x000fe200078e0a1a */
[----:B------:R-:W-:Y:S01]  /*1c90*/  ISETP.GE.AND P4, PT, R35, RZ, PT ;  /* 0x000000ff2300720c */ /* 0x000fe20003f86270 */
[----:B------:R-:W-:Y:S01]  /*1ca0*/  IMAD.MOV R35, RZ, RZ, -R32 ;  /* 0x000000ffff237224 */ /* 0x000fe200078e0a20 */
[C---:B------:R-:W-:Y:S01]  /*1cb0*/  ISETP.GT.U32.AND P6, PT, R4.reuse, R30, PT ;  /* 0x0000001e0400720c */ /* 0x040fe20003fc4070 */
[----:B------:R-:W-:Y:S01]  /*1cc0*/  @!P2 IMAD.MOV R24, RZ, RZ, -R24 ;  /* 0x000000ffff18a224 */ /* 0x000fe200078e0a18 */
[C---:B------:R-:W-:Y:S01]  /*1cd0*/  ISETP.GT.U32.AND P2, PT, R4.reuse, R28, PT ;  /* 0x0000001c0400720c */ /* 0x040fe20003f44070 */
[----:B------:R-:W-:-:S02]  /*1ce0*/  IMAD R32, R4, R35, R34 ;  /* 0x0000002304207224 */ /* 0x000fc400078e0222 */
[----:B------:R-:W-:-:S04]  /*1cf0*/  IMAD.HI.U32 R31, R9, R33, RZ ;  /* 0x00000021091f7227 */ /* 0x000fc800078e00ff */
[----:B------:R-:W-:Y:S01]  /*1d00*/  @!P5 IMAD.IADD R29, R29, 0x1, -R4 ;  /* 0x000000011d1dd824 */ /* 0x000fe200078e0a04 */
[----:B------:R-:W-:Y:S01]  /*1d10*/  ISETP.GT.U32.AND P5, PT, R4, R32, PT ;  /* 0x000000200400720c */ /* 0x000fe20003fa4070 */
[----:B------:R-:W-:Y:S01]  /*1d20*/  IMAD.HI.U32 R35, R9, R38, RZ ;  /* 0x0000002609237227 */ /* 0x000fe200078e00ff */
[----:B------:R-:W-:-:S03]  /*1d30*/  IADD3 R31, -R31, RZ, RZ ;  /* 0x000000ff1f1f7210 */ /* 0x000fc60007ffe1ff */
[--C-:B------:R-:W-:Y:S02]  /*1d40*/  @!P6 IMAD.IADD R30, R30, 0x1, -R4.reuse ;  /* 0x000000011e1ee824 */ /* 0x100fe400078e0a04 */
[----:B------:R-:W-:Y:S01]  /*1d50*/  @!P2 IMAD.IADD R28, R28, 0x1, -R4 ;  /* 0x000000011c1ca824 */ /* 0x000fe200078e0a04 */
[----:B------:R-:W-:Y:S01]  /*1d60*/  ISETP.GE.AND P2, PT, R36, RZ, PT ;  /* 0x000000ff2400720c */ /* 0x000fe20003f46270 */
[C---:B------:R-:W-:Y:S01]  /*1d70*/  IMAD R31, R4.reuse, R31, R33 ;  /* 0x0000001f041f7224 */ /* 0x040fe200078e0221 */
[----:B------:R-:W-:Y:S01]  /*1d80*/  ISETP.GT.U32.AND P6, PT, R4, R30, PT ;  /* 0x0000001e0400720c */ /* 0x000fe20003fc4070 */
[----:B------:R-:W-:Y:S01]  /*1d90*/  @!P0 IMAD.MOV R28, RZ, RZ, -R28 ;  /* 0x000000ffff1c8224 */ /* 0x000fe200078e0a1c */
[----:B------:R-:W-:Y:S01]  /*1da0*/  IADD3 R36, R155, 0x22, RZ ;  /* 0x000000229b247810 */ /* 0x000fe20007ffe0ff */
[----:B------:R-:W-:Y:S01]  /*1db0*/  @!P5 IMAD.IADD R32, R32, 0x1, -R4 ;  /* 0x000000012020d824 */ /* 0x000fe200078e0a04 */
[C---:B------:R-:W-:Y:S01]  /*1dc0*/  ISETP.GT.U32.AND P0, PT, R4.reuse, R31, PT ;  /* 0x0000001f0400720c */ /* 0x040fe20003f04070 */
[----:B------:R-:W-:Y:S01]  /*1dd0*/  @!P3 IMAD.MOV R29, RZ, RZ, -R29 ;  /* 0x000000ffff1db224 */ /* 0x000fe200078e0a1d */
[----:B------:R-:W-:Y:S01]  /*1de0*/  IABS R34, R36 ;  /* 0x0000002400227213 */ /* 0x000fe20000000000 */
[----:B------:R-:W-:Y:S01]  /*1df0*/  IMAD.MOV R35, RZ, RZ, -R35 ;  /* 0x000000ffff237224 */ /* 0x000fe200078e0a23 */
[----:B------:R-:W-:Y:S01]  /*1e00*/  ISETP.GT.U32.AND P3, PT, R4, R32, PT ;  /* 0x000000200400720c */ /* 0x000fe20003f64070 */
[----:B------:R-:W-:-:S02]  /*1e10*/  IMAD.SHL.U32 R193, R207, 0x2, RZ ;  /* 0x00000002cfc17824 */ /* 0x000fc400078e00ff */
[----:B------:R-:W-:-:S03]  /*1e20*/  IMAD.HI.U32 R33, R9, R34, RZ ;  /* 0x0000002209217227 */ /* 0x000fc600078e00ff */
[----:B------:R-:W-:Y:S01]  /*1e30*/  LOP3.LUT R192, R193, 0x10, RZ, 0x3c, !PT ;  /* 0x00000010c1c07812 */ /* 0x000fe200078e3cff */
[----:B------:R-:W-:Y:S01]  /*1e40*/  @!P6 IMAD.IADD R30, R30, 0x1, -R4 ;  /* 0x000000011e1ee824 */ /* 0x000fe200078e0a04 */
[----:B------:R-:W-:Y:S01]  /*1e50*/  ISETP.GE.AND P6, PT, R36, RZ, PT ;  /* 0x000000ff2400720c */ /* 0x000fe20003fc6270 */
[----:B------:R-:W-:Y:S01]  /*1e60*/  IMAD.HI.U32 R36, R9, R39, RZ ;  /* 0x0000002709247227 */ /* 0x000fe200078e00ff */
[----:B------:R-:W-:Y:S02]  /*1e70*/  @!P0 IADD3 R31, R31, -R4, RZ ;  /* 0x800000041f1f8210 */ /* 0x000fe40007ffe0ff */
[C---:B------:R-:W-:Y:S01]  /*1e80*/  LOP3.LUT R191, R193.reuse, 0x20, RZ, 0x3c, !PT ;  /* 0x00000020c1bf7812 */ /* 0x040fe200078e3cff */
[----:B------:R-:W-:Y:S01]  /*1e90*/  IMAD.MOV R33, RZ, RZ, -R33 ;  /* 0x000000ffff217224 */ /* 0x000fe200078e0a21 */
[C---:B------:R-:W-:Y:S01]  /*1ea0*/  ISETP.GT.U32.AND P5, PT, R4.reuse, R31, PT ;  /* 0x0000001f0400720c */ /* 0x040fe20003fa4070 */
[----:B------:R-:W-:Y:S01]  /*1eb0*/  IMAD.MOV R36, RZ, RZ, -R36 ;  /* 0x000000ffff247224 */ /* 0x000fe200078e0a24 */
[C---:B------:R-:W-:Y:S01]  /*1ec0*/  LOP3.LUT R190, R193.reuse, 0x30, RZ, 0x3c, !PT ;  /* 0x00000030c1be7812 */ /* 0x040fe200078e3cff */
[C---:B------:R-:W-:Y:S01]  /*1ed0*/  IMAD R33, R4.reuse, R33, R34 ;  /* 0x0000002104217224 */ /* 0x040fe200078e0222 */
[C---:B------:R-:W-:Y:S01]  /*1ee0*/  LOP3.LUT R189, R193.reuse, 0x40, RZ, 0x3c, !PT ;  /* 0x00000040c1bd7812 */ /* 0x040fe200078e3cff */
[----:B------:R-:W-:Y:S01]  /*1ef0*/  IMAD R36, R4, R36, R39 ;  /* 0x0000002404247224 */ /* 0x000fe200078e0227 */
[----:B------:R-:W-:Y:S01]  /*1f00*/  LOP3.LUT R188, R193, 0x50, RZ, 0x3c, !PT ;  /* 0x00000050c1bc7812 */ /* 0x000fe200078e3cff */
[----:B------:R-:W-:Y:S01]  /*1f10*/  @!P3 IMAD.IADD R32, R32, 0x1, -R4 ;  /* 0x000000012020b824 */ /* 0x000fe200078e0a04 */
[----:B------:R-:W-:Y:S01]  /*1f20*/  ISETP.GT.U32.AND P0, PT, R4, R33, PT ;  /* 0x000000210400720c */ /* 0x000fe20003f04070 */
[----:B------:R-:W-:Y:S01]  /*1f30*/  IMAD.HI.U32 R34, R9, R37, RZ ;  /* 0x0000002509227227 */ /* 0x000fe200078e00ff */
[----:B------:R-:W-:-:S02]  /*1f40*/  LOP3.LUT R187, R193, 0x60, RZ, 0x3c, !PT ;  /* 0x00000060c1bb7812 */ /* 0x000fc400078e3cff */
[----:B------:R-:W-:Y:S01]  /*1f50*/  LOP3.LUT R186, R193, 0x70, RZ, 0x3c, !PT ;  /* 0x00000070c1ba7812 */ /* 0x000fe200078e3cff */
[----:B------:R-:W-:Y:S01]  /*1f60*/  @!P1 IMAD.MOV R32, RZ, RZ, -R32 ;  /* 0x000000ffff209224 */ /* 0x000fe200078e0a20 */
[C---:B------:R-:W-:Y:S01]  /*1f70*/  ISETP.GT.U32.AND P1, PT, R4.reuse, R36, PT ;  /* 0x000000240400720c */ /* 0x040fe20003f24070 */
[----:B------:R-:W-:Y:S02]  /*1f80*/  IMAD.MOV R34, RZ, RZ, -R34 ;  /* 0x000000ffff227224 */ /* 0x000fe400078e0a22 */
[C---:B------:R-:W-:Y:S01]  /*1f90*/  IMAD R35, R4.reuse, R35, R38 ;  /* 0x0000002304237224 */ /* 0x040fe200078e0226 */
[----:B------:R-:W-:Y:S01]  /*1fa0*/  IABS R38, R43 ;  /* 0x0000002b00267213 */ /* 0x000fe20000000000 */
[C---:B------:R-:W-:Y:S02]  /*1fb0*/  IMAD R34, R4.reuse, R34, R37 ;  /* 0x0000002204227224 */ /* 0x040fe400078e0225 */
[----:B------:R-:W-:Y:S01]  /*1fc0*/  @!P5 IMAD.IADD R31, R31, 0x1, -R4 ;  /* 0x000000011f1fd824 */ /* 0x000fe200078e0a04 */
[C---:B------:R-:W-:Y:S01]  /*1fd0*/  ISETP.GT.U32.AND P3, PT, R4.reuse, R35, PT ;  /* 0x000000230400720c */ /* 0x040fe20003f64070 */
[----:B------:R-:W-:Y:S01]  /*1fe0*/  IMAD.HI.U32 R37, R9, R38, RZ ;  /* 0x0000002609257227 */ /* 0x000fe200078e00ff */
[----:B------:R-:W-:-:S02]  /*1ff0*/  ISETP.GT.U32.AND P5, PT, R4, R34, PT ;  /* 0x000000220400720c */ /* 0x000fc40003fa4070 */
[----:B------:R-:W-:Y:S01]  /*2000*/  @!P2 IADD3 R31, -R31, RZ, RZ ;  /* 0x000000ff1f1fa210 */ /* 0x000fe20007ffe1ff */
[----:B------:R-:W-:Y:S01]  /*2010*/  @!P4 IMAD.MOV R30, RZ, RZ, -R30 ;  /* 0x000000ffff1ec224 */ /* 0x000fe200078e0a1e */
[----:B------:R-:W-:Y:S01]  /*2020*/  ISETP.GE.AND P4, PT, R40, RZ, PT ;  /* 0x000000ff2800720c */ /* 0x000fe20003f86270 */
[--C-:B------:R-:W-:Y:S01]  /*2030*/  @!P1 IMAD.IADD R36, R36, 0x1, -R4.reuse ;  /* 0x0000000124249824 */ /* 0x100fe200078e0a04 */
[----:B------:R-:W-:Y:S01]  /*2040*/  IABS R40, R44 ;  /* 0x0000002c00287213 */ /* 0x000fe20000000000 */
[----:B------:R-:W-:Y:S01]  /*2050*/  IMAD.MOV R37, RZ, RZ, -R37 ;  /* 0x000000ffff257224 */ /* 0x000fe200078e0a25 */
[----:B------:R-:W-:Y:S01]  /*2060*/  ISETP.GE.AND P2, PT, R41, RZ, PT ;  /* 0x000000ff2900720c */ /* 0x000fe20003f46270 */
[----:B------:R-:W-:Y:S01]  /*2070*/  @!P0 IMAD.IADD R33, R33, 0x1, -R4 ;  /* 0x0000000121218824 */ /* 0x000fe200078e0a04 */
[C---:B------:R-:W-:Y:S01]  /*2080*/  ISETP.GT.U32.AND P1, PT, R4.reuse, R36, PT ;  /* 0x000000240400720c */ /* 0x040fe20003f24070 */
[C---:B------:R-:W-:Y:S02]  /*2090*/  IMAD R37, R4.reuse, R37, R38 ;  /* 0x0000002504257224 */ /* 0x040fe400078e0226 */
[----:B------:R-:W-:Y:S01]  /*20a0*/  IMAD.HI.U32 R38, R9, R40, RZ ;  /* 0x0000002809267227 */ /* 0x000fe200078e00ff */
[----:B------:R-:W-:-:S03]  /*20b0*/  ISETP.GT.U32.AND P0, PT, R4, R33, PT ;  /* 0x000000210400720c */ /* 0x000fc60003f04070 */
[----:B------:R-:W-:Y:S02]  /*20c0*/  @!P5 IMAD.IADD R34, R34, 0x1, -R4 ;  /* 0x000000012222d824 */ /* 0x000fe400078e0a04 */
[----:B------:R-:W-:Y:S02]  /*20d0*/  IMAD.MOV R41, RZ, RZ, -R38 ;  /* 0x000000ffff297224 */ /* 0x000fe400078e0a26 */
[----:B------:R-:W-:Y:S01]  /*20e0*/  @!P3 IMAD.IADD R35, R35, 0x1, -R4 ;  /* 0x000000012323b824 */ /* 0x000fe200078e0a04 */
[C---:B------:R-:W-:Y:S01]  /*20f0*/  ISETP.GT.U32.AND P5, PT, R4.reuse, R34, PT ;  /* 0x000000220400720c */ /* 0x040fe20003fa4070 */
[----:B------:R-:W-:Y:S02]  /*2100*/  IMAD R38, R4, R41, R40 ;  /* 0x0000002904267224 */ /* 0x000fe400078e0228 */
[--C-:B------:R-:W-:Y:S01]  /*2110*/  @!P1 IMAD.IADD R36, R36, 0x1, -R4.reuse ;  /* 0x0000000124249824 */ /* 0x100fe200078e0a04 */
[C---:B------:R-:W-:Y:S01]  /*2120*/  ISETP.GT.U32.AND P3, PT, R4.reuse, R35, PT ;  /* 0x000000230400720c */ /* 0x040fe20003f64070 */
[--C-:B------:R-:W-:Y:S01]  /*2130*/  @!P0 IMAD.IADD R33, R33, 0x1, -R4.reuse ;  /* 0x0000000121218824 */ /* 0x100fe200078e0a04 */
[----:B------:R-:W-:Y:S01]  /*2140*/  ISETP.GT.U32.AND P1, PT, R4, R38, PT ;  /* 0x000000260400720c */ /* 0x000fe20003f24070 */
[----:B------:R-:W-:Y:S01]  /*2150*/  IMAD R197, R199, c[0x0][0x188], RZ ;  /* 0x00006200c7c57a24 */ /* 0x000fe200078e02ff */
[----:B------:R-:W-:Y:S01]  /*2160*/  ISETP.GE.AND P0, PT, R42, RZ, PT ;  /* 0x000000ff2a00720c */ /* 0x000fe20003f06270 */
[----:B------:R-:W-:Y:S01]  /*2170*/  @!P6 IMAD.MOV R33, RZ, RZ, -R33 ;  /* 0x000000ffff21e224 */ /* 0x000fe200078e0a21 */
[----:B------:R-:W-:Y:S01]  /*2180*/  ISETP.GT.U32.AND P6, PT, R4, R37, PT ;  /* 0x000000250400720c */ /* 0x000fe20003fc4070 */
[----:B------:R-:W-:Y:S01]  /*2190*/  IMAD R182, R200, c[0x0][0x188], RZ ;  /* 0x00006200c8b67a24 */ /* 0x000fe200078e02ff */
[----:B------:R-:W-:Y:S01]  /*21a0*/  IABS R42, R45 ;  /* 0x0000002d002a7213 */ /* 0x000fe20000000000 */
[----:B------:R-:W-:Y:S01]  /*21b0*/  @!P5 IMAD.IADD R34, R34, 0x1, -R4 ;  /* 0x000000012222d824 */ /* 0x000fe200078e0a04 */
[----:B------:R-:W-:Y:S01]  /*21c0*/  ISETP.GE.AND P5, PT, R43, RZ, PT ;  /* 0x000000ff2b00720c */ /* 0x000fe20003fa6270 */
[----:B------:R-:W-:Y:S01]  /*21d0*/  IMAD R181, R201, c[0x0][0x188], RZ ;  /* 0x00006200c9b57a24 */ /* 0x000fe200078e02ff */
[----:B------:R-:W-:Y:S01]  /*21e0*/  IADD3 R43, R155, 0x1b, RZ ;  /* 0x0000001b9b2b7810 */ /* 0x000fe20007ffe0ff */
[----:B------:R-:W-:Y:S01]  /*21f0*/  IMAD.HI.U32 R39, R9, R42, RZ ;  /* 0x0000002a09277227 */ /* 0x000fe200078e00ff */
[----:B------:R-:W-:-:S02]  /*2200*/  @!P3 IADD3 R35, R35, -R4, RZ ;  /* 0x800000042323b210 */ /* 0x000fc40007ffe0ff */
[----:B------:R-:W-:Y:S01]  /*2210*/  IABS R41, R43 ;  /* 0x0000002b00297213 */ /* 0x000fe20000000000 */
[----:B------:R-:W-:Y:S01]  /*2220*/  @!P1 IMAD.IADD R38, R38, 0x1, -R4 ;  /* 0x0000000126269824 */ /* 0x000fe200078e0a04 */
[----:B------:R-:W-:Y:S01]  /*2230*/  ISETP.GE.AND P3, PT, R44, RZ, PT ;  /* 0x000000ff2c00720c */ /* 0x000fe20003f66270 */
[----:B------:R-:W-:Y:S01]  /*2240*/  @!P0 IMAD.MOV R36, RZ, RZ, -R36 ;  /* 0x000000ffff248224 */ /* 0x000fe200078e0a24 */
[----:B------:R-:W-:Y:S01]  /*2250*/  ISETP.GE.AND P1, PT, R43, RZ, PT ;  /* 0x000000ff2b00720c */ /* 0x000fe20003f26270 */
[----:B------:R-:W-:Y:S01]  /*2260*/  IMAD.HI.U32 R40, R9, R41, RZ ;  /* 0x0000002909287227 */ /* 0x000fe200078e00ff */
[----:B------:R-:W-:Y:S02]  /*2270*/  ISETP.GT.U32.AND P0, PT, R4, R38, PT ;  /* 0x000000260400720c */ /* 0x000fe40003f04070 */
[----:B------:R-:W-:Y:S01]  /*2280*/  IADD3 R43, R155, 0x18, RZ ;  /* 0x000000189b2b7810 */ /* 0x000fe20007ffe0ff */
[----:B------:R-:W-:Y:S02]  /*2290*/  IMAD.MOV R40, RZ, RZ, -R40 ;  /* 0x000000ffff287224 */ /* 0x000fe400078e0a28 */
[----:B------:R-:W-:-:S02]  /*22a0*/  @!P6 IMAD.IADD R37, R37, 0x1, -R4 ;  /* 0x000000012525e824 */ /* 0x000fc400078e0a04 */
[C---:B------:R-:W-:Y:S02]  /*22b0*/  IMAD R40, R4.reuse, R40, R41 ;  /* 0x0000002804287224 */ /* 0x040fe400078e0229 */
[----:B------:R-:W-:Y:S01]  /*22c0*/  IMAD.MOV R39, RZ, RZ, -R39 ;  /* 0x000000ffff277224 */ /* 0x000fe200078e0a27 */
[----:B------:R-:W-:Y:S01]  /*22d0*/  ISETP.GT.U32.AND P6, PT, R4, R37, PT ;  /* 0x000000250400720c */ /* 0x000fe20003fc4070 */
[----:B------:R-:W-:Y:S02]  /*22e0*/  @!P2 IMAD.MOV R35, RZ, RZ, -R35 ;  /* 0x000000ffff23a224 */ /* 0x000fe400078e0a23 */
[----:B------:R-:W-:Y:S01]  /*22f0*/  @!P0 IMAD.IADD R38, R38, 0x1, -R4 ;  /* 0x0000000126268824 */ /* 0x000fe200078e0a04 */
[C---:B------:R-:W-:Y:S01]  /*2300*/  ISETP.GT.U32.AND P0, PT, R4.reuse, R40, PT ;  /* 0x000000280400720c */ /* 0x040fe20003f04070 */
[C---:B------:R-:W-:Y:S01]  /*2310*/  IMAD R39, R4.reuse, R39, R42 ;  /* 0x0000002704277224 */ /* 0x040fe200078e022a */
[----:B------:R-:W-:Y:S01]  /*2320*/  IADD3 R42, R155, 0x1a, RZ ;  /* 0x0000001a9b2a7810 */ /* 0x000fe20007ffe0ff */
[----:B------:R-:W-:Y:S01]  /*2330*/  @!P4 IMAD.MOV R34, RZ, RZ, -R34 ;  /* 0x000000ffff22c224 */ /* 0x000fe200078e0a22 */
[----:B------:R-:W-:Y:S01]  /*2340*/  ISETP.GE.AND P4, PT, R45, RZ, PT ;  /* 0x000000ff2d00720c */ /* 0x000fe20003f86270 */
[----:B------:R-:W-:Y:S01]  /*2350*/  @!P3 IMAD.MOV R38, RZ, RZ, -R38 ;  /* 0x000000ffff26b224 */ /* 0x000fe200078e0a26 */
[----:B------:R-:W-:Y:S01]  /*2360*/  ISETP.GT.U32.AND P2, PT, R4, R39, PT ;  /* 0x000000270400720c */ /* 0x000fe20003f44070 */
[----:B------:R-:W-:Y:S01]  /*2370*/  IMAD R180, R202, c[0x0][0x188], RZ ;  /* 0x00006200cab47a24 */ /* 0x000fe200078e02ff */
[----:B------:R-:W-:Y:S01]  /*2380*/  IABS R45, R46 ;  /* 0x0000002e002d7213 */ /* 0x000fe20000000000 */
[--C-:B------:R-:W-:Y:S01]  /*2390*/  @!P6 IMAD.IADD R37, R37, 0x1, -R4.reuse ;  /* 0x000000012525e824 */ /* 0x100fe200078e0a04 */
[----:B------:R-:W-:Y:S01]  /*23a0*/  IABS R44, R42 ;  /* 0x0000002a002c7213 */ /* 0x000fe20000000000 */
[----:B------:R-:W-:Y:S01]  /*23b0*/  IMAD R179, R203, c[0x0][0x188], RZ ;  /* 0x00006200cbb37a24 */ /* 0x000fe200078e02ff */
[----:B------:R-:W-:Y:S01]  /*23c0*/  ISETP.GE.AND P6, PT, R42, RZ, PT ;  /* 0x000000ff2a00720c */ /* 0x000fe20003fc6270 */
[----:B------:R-:W-:Y:S01]  /*23d0*/  @!P0 IMAD.IADD R40, R40, 0x1, -R4 ;  /* 0x0000000128288824 */ /* 0x000fe200078e0a04 */
[----:B------:R-:W-:Y:S01]  /*23e0*/  ISETP.GE.AND P3, PT, R43, RZ, PT ;  /* 0x000000ff2b00720c */ /* 0x000fe20003f66270 */
[----:B------:R-:W-:Y:S01]  /*23f0*/  IMAD.HI.U32 R42, R9, R45, RZ ;  /* 0x0000002d092a7227 */ /* 0x000fe200078e00ff */
[----:B------:R-:W-:-:S02]  /*2400*/  IABS R43, R43 ;  /* 0x0000002b002b7213 */ /* 0x000fc40000000000 */
[----:B------:R-:W-:Y:S01]  /*2410*/  ISETP.GT.U32.AND P0, PT, R4, R40, PT ;  /* 0x000000280400720c */ /* 0x000fe20003f04070 */
[----:B------:R-:W-:Y:S01]  /*2420*/  IMAD.MOV R42, RZ, RZ, -R42 ;  /* 0x000000ffff2a7224 */ /* 0x000fe200078e0a2a */
[----:B------:R-:W-:Y:S01]  /*2430*/  @!P2 IADD3 R39, R39, -R4, RZ ;  /* 0x800000042727a210 */ /* 0x000fe20007ffe0ff */
[----:B------:R-:W-:-:S03]  /*2440*/  IMAD.HI.U32 R41, R9, R44, RZ ;  /* 0x0000002c09297227 */ /* 0x000fc600078e00ff */
[C---:B------:R-:W-:Y:S01]  /*2450*/  ISETP.GT.U32.AND P2, PT, R4.reuse, R39, PT ;  /* 0x000000270400720c */ /* 0x040fe20003f44070 */
[----:B------:R-:W-:Y:S02]  /*2460*/  IMAD R42, R4, R42, R45 ;  /* 0x0000002a042a7224 */ /* 0x000fe400078e022d */
[----:B------:R-:W-:Y:S02]  /*2470*/  IMAD.MOV R41, RZ, RZ, -R41 ;  /* 0x000000ffff297224 */ /* 0x000fe400078e0a29 */
[----:B------:R-:W-:Y:S02]  /*2480*/  IMAD.MOV.U32 R45, RZ, RZ, R43 ;  /* 0x000000ffff2d7224 */ /* 0x000fe400078e002b */
[----:B------:R-:W-:Y:S01]  /*2490*/  @!P0 IMAD.IADD R40, R40, 0x1, -R4 ;  /* 0x0000000128288824 */ /* 0x000fe200078e0a04 */
[C---:B------:R-:W-:Y:S01]  /*24a0*/  ISETP.GT.U32.AND P0, PT, R4.reuse, R42, PT ;  /* 0x0000002a0400720c */ /* 0x040fe20003f04070 */
[----:B------:R-:W-:Y:S01]  /*24b0*/  IMAD R41, R4, R41, R44 ;  /* 0x0000002904297224 */ /* 0x000fe200078e022c */
[----:B------:R-:W-:Y:S01]  /*24c0*/  IADD3 R44, R155, 0x17, RZ ;  /* 0x000000179b2c7810 */ /* 0x000fe20007ffe0ff */
[----:B------:R-:W-:Y:S01]  /*24d0*/  IMAD.HI.U32 R43, R9, R45, RZ ;  /* 0x0000002d092b7227 */ /* 0x000fe200078e00ff */
[----:B------:R-:W-:-:S02]  /*24e0*/  @!P1 IADD3 R40, -R40, RZ, RZ ;  /* 0x000000ff28289210 */ /* 0x000fc40007ffe1ff */
[----:B------:R-:W-:Y:S01]  /*24f0*/  IABS R47, R44 ;  /* 0x0000002c002f7213 */ /* 0x000fe20000000000 */
[--C-:B------:R-:W-:Y:S01]  /*2500*/  @!P2 IMAD.IADD R39, R39, 0x1, -R4.reuse ;  /* 0x000000012727a824 */ /* 0x100fe200078e0a04 */
[----:B------:R-:W-:Y:S01]  /*2510*/  ISETP.GT.U32.AND P2, PT, R4, R41, PT ;  /* 0x000000290400720c */ /* 0x000fe20003f44070 */
[----:B------:R-:W-:Y:S02]  /*2520*/  IMAD.MOV R43, RZ, RZ, -R43 ;  /* 0x000000ffff2b7224 */ /* 0x000fe400078e0a2b */
[----:B------:R-:W-:Y:S01]  /*2530*/  @!P4 IMAD.MOV R39, RZ, RZ, -R39 ;  /* 0x000000ffff27c224 */ /* 0x000fe200078e0a27 */
[----:B------:R-:W-:Y:S01]  /*2540*/  ISETP.GE.AND P4, PT, R44, RZ, PT ;  /* 0x000000ff2c00720c */ /* 0x000fe20003f86270 */
[----:B------:R-:W-:Y:S02]  /*2550*/  @!P0 IMAD.IADD R42, R42, 0x1, -R4 ;  /* 0x000000012a2a8824 */ /* 0x000fe400078e0a04 */
[----:B------:R-:W-:-:S03]  /*2560*/  IMAD.HI.U32 R44, R9, R47, RZ ;  /* 0x0000002f092c7227 */ /* 0x000fc600078e00ff */
[C---:B------:R-:W-:Y:S01]  /*2570*/  ISETP.GT.U32.AND P0, PT, R4.reuse, R42, PT ;  /* 0x0000002a0400720c */ /* 0x040fe20003f04070 */
[----:B------:R-:W-:Y:S02]  /*2580*/  IMAD R43, R4, R43, R45 ;  /* 0x0000002b042b7224 */ /* 0x000fe400078e022d */
[----:B------:R-:W-:Y:S01]  /*2590*/  IMAD.HI.U32 R45, R9, R48, RZ ;  /* 0x00000030092d7227 */ /* 0x000fe200078e00ff */
[----:B------:R-:W-:-:S03]  /*25a0*/  @!P2 IADD3 R41, R41, -R4, RZ ;  /* 0x800000042929a210 */ /* 0x000fc60007ffe0ff */
[----:B------:R-:W-:Y:S01]  /*25b0*/  IMAD.MOV R44, RZ, RZ, -R44 ;  /* 0x000000ffff2c7224 */ /* 0x000fe200078e0a2c */
[C---:B------:R-:W-:Y:S01]  /*25c0*/  ISETP.GT.U32.AND P2, PT, R4.reuse, R41, PT ;  /* 0x000000290400720c */ /* 0x040fe20003f44070 */
[----:B------:R-:W-:Y:S02]  /*25d0*/  IMAD.MOV R45, RZ, RZ, -R45 ;  /* 0x000000ffff2d7224 */ /* 0x000fe400078e0a2d */
[C---:B------:R-:W-:Y:S01]  /*25e0*/  IMAD R44, R4.reuse, R44, R47 ;  /* 0x0000002c042c7224 */ /* 0x040fe200078e022f */
[----:B------:R-:W-:Y:S01]  /*25f0*/  IABS R47, R54 ;  /* 0x00000036002f7213 */ /* 0x000fe20000000000 */
[----:B------:R-:W-:Y:S02]  /*2600*/  IMAD R45, R4, R45, R48 ;  /* 0x0000002d042d7224 */ /* 0x000fe400078e0230 */
[----:B------:R-:W-:Y:S01]  /*2610*/  @!P0 IMAD.IADD R42, R42, 0x1, -R4 ;  /* 0x000000012a2a8824 */ /* 0x000fe200078e0a04 */
[C---:B------:R-:W-:Y:S01]  /*2620*/  ISETP.GT.U32.AND P1, PT, R4.reuse, R44, PT ;  /* 0x0000002c0400720c */ /* 0x040fe20003f24070 */
[----:B------:R-:W-:Y:S01]  /*2630*/  @!P5 IMAD.MOV R37, RZ, RZ, -R37 ;  /* 0x000000ffff25d224 */ /* 0x000fe200078e0a25 */
[----:B------:R-:W-:Y:S01]  /*2640*/  ISETP.GT.U32.AND P0, PT, R4, R45, PT ;  /* 0x0000002d0400720c */ /* 0x000fe20003f04070 */
[----:B------:R-:W-:Y:S01]  /*2650*/  IMAD R178, R204, c[0x0][0x188], RZ ;  /* 0x00006200ccb27a24 */ /* 0x000fe200078e02ff */
[----:B------:R-:W-:Y:S01]  /*2660*/  ISETP.GE.AND P5, PT, R46, RZ, PT ;  /* 0x000000ff2e00720c */ /* 0x000fe20003fa6270 */
[----:B------:R-:W-:-:S04]  /*2670*/  IMAD.HI.U32 R46, R9, R49, RZ ;  /* 0x00000031092e7227 */ /* 0x000fc800078e00ff */
[----:B------:R-:W-:Y:S02]  /*2680*/  IMAD.MOV R46, RZ, RZ, -R46 ;  /* 0x000000ffff2e7224 */ /* 0x000fe400078e0a2e */
[--C-:B------:R-:W-:Y:S01]  /*2690*/  @!P2 IMAD.IADD R41, R41, 0x1, -R4.reuse ;  /* 0x000000012929a824 */ /* 0x100fe200078e0a04 */
[----:B------:R-:W-:Y:S01]  /*26a0*/  ISETP.GT.U32.AND P2, PT, R4, R43, PT ;  /* 0x0000002b0400720c */ /* 0x000fe20003f44070 */
[--C-:B------:R-:W-:Y:S01]  /*26b0*/  @!P1 IMAD.IADD R44, R44, 0x1, -R4.reuse ;  /* 0x000000012c2c9824 */ /* 0x100fe200078e0a04 */
[----:B------:R-:W-:Y:S01]  /*26c0*/  ISETP.GE.AND P1, PT, R53, RZ, PT ;  /* 0x000000ff3500720c */ /* 0x000fe20003f26270 */
[C---:B------:R-:W-:Y:S01]  /*26d0*/  IMAD R46, R4.reuse, R46, R49 ;  /* 0x0000002e042e7224 */ /* 0x040fe200078e0231 */
[----:B------:R-:W-:Y:S01]  /*26e0*/  IABS R53, R58 ;  /* 0x0000003a00357213 */ /* 0x000fe20000000000 */
[----:B------:R-:W-:Y:S01]  /*26f0*/  @!P0 IMAD.IADD R45, R45, 0x1, -R4 ;  /* 0x000000012d2d8824 */ /* 0x000fe200078e0a04 */
[----:B------:R-:W-:Y:S01]  /*2700*/  ISETP.GT.U32.AND P0, PT, R4, R44, PT ;  /* 0x0000002c0400720c */ /* 0x000fe20003f04070 */
[----:B------:R-:W-:-:S02]  /*2710*/  IMAD.MOV.U32 R49, RZ, RZ, R47 ;  /* 0x000000ffff317224 */ /* 0x000fc400078e002f */
[----:B------:R-:W-:-:S04]  /*2720*/  IMAD.HI.U32 R47, R9, R50, RZ ;  /* 0x00000032092f7227 */ /* 0x000fc800078e00ff */
[----:B------:R-:W-:Y:S01]  /*2730*/  @!P5 IMAD.MOV R42, RZ, RZ, -R42 ;  /* 0x000000ffff2ad224 */ /* 0x000fe200078e0a2a */
[----:B------:R-:W-:Y:S01]  /*2740*/  ISETP.GT.U32.AND P5, PT, R4, R46, PT ;  /* 0x0000002e0400720c */ /* 0x000fe20003fa4070 */
[----:B------:R-:W-:Y:S02]  /*2750*/  IMAD.MOV R47, RZ, RZ, -R47 ;  /* 0x000000ffff2f7224 */ /* 0x000fe400078e0a2f */
[----:B------:R-:W-:-:S04]  /*2760*/  IMAD.HI.U32 R48, R9, R49, RZ ;  /* 0x0000003109307227 */ /* 0x000fc800078e00ff */
[----:B------:R-:W-:Y:S01]  /*2770*/  @!P6 IMAD.MOV R41, RZ, RZ, -R41 ;  /* 0x000000ffff29e224 */ /* 0x000fe200078e0a29 */
[----:B------:R-:W-:Y:S01]  /*2780*/  ISETP.GE.AND P6, PT, R51, RZ, PT ;  /* 0x000000ff3300720c */ /* 0x000fe20003fc6270 */
[----:B------:R-:W-:Y:S01]  /*2790*/  IMAD R47, R4, R47, R50 ;  /* 0x0000002f042f7224 */ /* 0x000fe200078e0232 */
[----:B------:R-:W-:Y:S01]  /*27a0*/  IABS R51, R56 ;  /* 0x0000003800337213 */ /* 0x000fe20000000000 */
[----:B------:R-:W-:Y:S02]  /*27b0*/  @!P2 IMAD.IADD R43, R43, 0x1, -R4 ;  /* 0x000000012b2ba824 */ /* 0x000fe400078e0a04 */
[----:B------:R-:W-:Y:S02]  /*27c0*/  IMAD.MOV R48, RZ, RZ, -R48 ;  /* 0x000000ffff307224 */ /* 0x000fe400078e0a30 */
[--C-:B------:R-:W-:Y:S01]  /*27d0*/  @!P0 IMAD.IADD R44, R44, 0x1, -R4.reuse ;  /* 0x000000012c2c8824 */ /* 0x100fe200078e0a04 */
[C---:B------:R-:W-:Y:S01]  /*27e0*/  ISETP.GT.U32.AND P0, PT, R4.reuse, R47, PT ;  /* 0x0000002f0400720c */ /* 0x040fe20003f04070 */
[C---:B------:R-:W-:Y:S01]  /*27f0*/  IMAD R49, R4.reuse, R48, R49 ;  /* 0x0000003004317224 */ /* 0x040fe200078e0231 */
[----:B------:R-:W-:Y:S01]  /*2800*/  ISETP.GT.U32.AND P2, PT, R4, R43, PT ;  /* 0x0000002b0400720c */ /* 0x000fe20003f44070 */
[----:B------:R-:W-:Y:S01]  /*2810*/  @!P5 IMAD.IADD R46, R46, 0x1, -R4 ;  /* 0x000000012e2ed824 */ /* 0x000fe200078e0a04 */
[----:B------:R-:W-:Y:S01]  /*2820*/  ISETP.GT.U32.AND P5, PT, R4, R45, PT ;  /* 0x0000002d0400720c */ /* 0x000fe20003fa4070 */
[----:B------:R-:W-:-:S04]  /*2830*/  IMAD.HI.U32 R48, R9, R51, RZ ;  /* 0x0000003309307227 */ /* 0x000fc800078e00ff */
[----:B------:R-:W-:Y:S02]  /*2840*/  IMAD.MOV R48, RZ, RZ, -R48 ;  /* 0x000000ffff307224 */ /* 0x000fe400078e0a30 */
[----:B------:R-:W-:-:S04]  /*2850*/  IMAD.HI.U32 R50, R9, R55, RZ ;  /* 0x0000003709327227 */ /* 0x000fc800078e00ff */
[C---:B------:R-:W-:Y:S02]  /*2860*/  IMAD R51, R4.reuse, R48, R51 ;  /* 0x0000003004337224 */ /* 0x040fe400078e0233 */
[--C-:B------:R-:W-:Y:S02]  /*2870*/  @!P0 IMAD.IADD R47, R47, 0x1, -R4.reuse ;  /* 0x000000012f2f8824 */ /* 0x100fe400078e0a04 */
[--C-:B------:R-:W-:Y:S01]  /*2880*/  @!P2 IMAD.IADD R43, R43, 0x1, -R4.reuse ;  /* 0x000000012b2ba824 */ /* 0x100fe200078e0a04 */
[C---:B------:R-:W-:Y:S01]  /*2890*/  ISETP.GT.U32.AND P0, PT, R4.reuse, R51, PT ;  /* 0x000000330400720c */ /* 0x040fe20003f04070 */
[----:B------:R-:W-:Y:S01]  /*28a0*/  @!P5 IMAD.IADD R45, R45, 0x1, -R4 ;  /* 0x000000012d2dd824 */ /* 0x000fe200078e0a04 */
[C---:B------:R-:W-:Y:S01]  /*28b0*/  ISETP.GT.U32.AND P5, PT, R4.reuse, R49, PT ;  /* 0x000000310400720c */ /* 0x040fe20003fa4070 */
[----:B------:R-:W-:Y:S01]  /*28c0*/  IMAD.HI.U32 R48, R9, R53, RZ ;  /* 0x0000003509307227 */ /* 0x000fe200078e00ff */
[----:B------:R-:W-:Y:S02]  /*28d0*/  @!P3 IADD3 R43, -R43, RZ, RZ ;  /* 0x000000ff2b2bb210 */ /* 0x000fe40007ffe1ff */
[----:B------:R-:W-:Y:S01]  /*28e0*/  ISETP.GT.U32.AND P3, PT, R4, R46, PT ;  /* 0x0000002e0400720c */ /* 0x000fe20003f64070 */
[----:B------:R-:W-:Y:S01]  /*28f0*/  IMAD.MOV R50, RZ, RZ, -R50 ;  /* 0x000000ffff327224 */ /* 0x000fe200078e0a32 */
[----:B------:R-:W-:Y:S01]  /*2900*/  ISETP.GE.AND P2, PT, R52, RZ, PT ;  /* 0x000000ff3400720c */ /* 0x000fe20003f46270 */
[----:B------:R-:W-:-:S02]  /*2910*/  IMAD.MOV R52, RZ, RZ, -R48 ;  /* 0x000000ffff347224 */ /* 0x000fc400078e0a30 */
[----:B------:R-:W-:Y:S02]  /*2920*/  @!P6 IMAD.MOV R45, RZ, RZ, -R45 ;  /* 0x000000ffff2de224 */ /* 0x000fe400078e0a2d */
[----:B------:R-:W-:Y:S01]  /*2930*/  @!P0 IADD3 R51, R51, -R4, RZ ;  /* 0x8000000433338210 */ /* 0x000fe20007ffe0ff */
[C---:B------:R-:W-:Y:S01]  /*2940*/  IMAD R53, R4.reuse, R52, R53 ;  /* 0x0000003404357224 */ /* 0x040fe200078e0235 */
[----:B------:R-:W-:Y:S01]  /*2950*/  ISETP.GT.U32.AND P0, PT, R4, R47, PT ;  /* 0x0000002f0400720c */ /* 0x000fe20003f04070 */
[--C-:B------:R-:W-:Y:S01]  /*2960*/  @!P5 IMAD.IADD R49, R49, 0x1, -R4.reuse ;  /* 0x000000013131d824 */ /* 0x100fe200078e0a04 */
[----:B------:R-:W-:Y:S01]  /*2970*/  ISETP.GE.AND P5, PT, R56, RZ, PT ;  /* 0x000000ff3800720c */ /* 0x000fe20003fa6270 */
[----:B------:R-:W-:Y:S01]  /*2980*/  IMAD.HI.U32 R48, R9, R57, RZ ;  /* 0x0000003909307227 */ /* 0x000fe200078e00ff */
[----:B------:R-:W-:Y:S02]  /*2990*/  IABS R56, R64 ;  /* 0x0000004000387213 */ /* 0x000fe40000000000 */
[----:B------:R-:W-:Y:S01]  /*29a0*/  ISETP.GT.U32.AND P6, PT, R4, R49, PT ;  /* 0x000000310400720c */ /* 0x000fe20003fc4070 */
[----:B------:R-:W-:Y:S01]  /*29b0*/  @!P3 IMAD.IADD R46, R46, 0x1, -R4 ;  /* 0x000000012e2eb824 */ /* 0x000fe200078e0a04 */
[----:B------:R-:W-:Y:S01]  /*29c0*/  ISETP.GE.AND P3, PT, R54, RZ, PT ;  /* 0x000000ff3600720c */ /* 0x000fe20003f66270 */
[C---:B------:R-:W-:Y:S01]  /*29d0*/  IMAD R55, R4.reuse, R50, R55 ;  /* 0x0000003204377224 */ /* 0x040fe200078e0237 */
[----:B------:R-:W-:Y:S01]  /*29e0*/  IABS R54, R63 ;  /* 0x0000003f00367213 */ /* 0x000fe20000000000 */
[----:B------:R-:W-:Y:S01]  /*29f0*/  @!P2 IMAD.MOV R46, RZ, RZ, -R46 ;  /* 0x000000ffff2ea224 */ /* 0x000fe200078e0a2e */
[----:B------:R-:W-:Y:S01]  /*2a00*/  ISETP.GT.U32.AND P2, PT, R4, R53, PT ;  /* 0x000000350400720c */ /* 0x000fe20003f44070 */
[----:B------:R-:W-:-:S02]  /*2a10*/  IMAD.MOV R48, RZ, RZ, -R48 ;  /* 0x000000ffff307224 */ /* 0x000fc400078e0a30 */
[----:B------:R-:W-:Y:S01]  /*2a20*/  @!P0 IMAD.IADD R47, R47, 0x1, -R4 ;  /* 0x000000012f2f8824 */ /* 0x000fe200078e0a04 */
[C---:B------:R-:W-:Y:S01]  /*2a30*/  ISETP.GT.U32.AND P0, PT, R4.reuse, R55, PT ;  /* 0x000000370400720c */ /* 0x040fe20003f04070 */
[----:B------:R-:W-:Y:S02]  /*2a40*/  IMAD R57, R4, R48, R57 ;  /* 0x0000003004397224 */ /* 0x000fe400078e0239 */
[----:B------:R-:W-:-:S04]  /*2a50*/  IMAD.HI.U32 R48, R9, R59, RZ ;  /* 0x0000003b09307227 */ /* 0x000fc800078e00ff */
[----:B------:R-:W-:Y:S01]  /*2a60*/  @!P4 IMAD.MOV R44, RZ, RZ, -R44 ;  /* 0x000000ffff2cc224 */ /* 0x000fe200078e0a2c */
[C---:B------:R-:W-:Y:S01]  /*2a70*/  ISETP.GT.U32.AND P4, PT, R4.reuse, R51, PT ;  /* 0x000000330400720c */ /* 0x040fe20003f84070 */
[----:B------:R-:W-:Y:S01]  /*2a80*/  @!P6 IMAD.IADD R49, R49, 0x1, -R4 ;  /* 0x000000013131e824 */ /* 0x000fe200078e0a04 */
[C---:B------:R-:W-:Y:S01]  /*2a90*/  ISETP.GT.U32.AND P6, PT, R4.reuse, R57, PT ;  /* 0x000000390400720c */ /* 0x040fe20003fc4070 */
[----:B------:R-:W-:Y:S02]  /*2aa0*/  IMAD.MOV R48, RZ, RZ, -R48 ;  /* 0x000000ffff307224 */ /* 0x000fe400078e0a30 */
[----:B------:R-:W-:Y:S01]  /*2ab0*/  @!P2 IMAD.IADD R53, R53, 0x1, -R4 ;  /* 0x000000013535a824 */ /* 0x000fe200078e0a04 */
[----:B------:R-:W-:Y:S01]  /*2ac0*/  @!P0 IADD3 R55, R55, -R4, RZ ;  /* 0x8000000437378210 */ /* 0x000fe20007ffe0ff */
[----:B------:R-:W-:Y:S01]  /*2ad0*/  IMAD R59, R4, R48, R59 ;  /* 0x00000030043b7224 */ /* 0x000fe200078e023b */
[----:B------:R-:W-:Y:S01]  /*2ae0*/  ISETP.GE.AND P2, PT, R60, RZ, PT ;  /* 0x000000ff3c00720c */ /* 0x000fe20003f46270 */
[----:B------:R-:W-:Y:S01]  /*2af0*/  IMAD.MOV.U32 R52, RZ, RZ, R49 ;  /* 0x000000ffff347224 */ /* 0x000fe200078e0031 */
[----:B------:R-:W-:Y:S01]  /*2b00*/  ISETP.GT.U32.AND P0, PT, R4, R53, PT ;  /* 0x000000350400720c */ /* 0x000fe20003f04070 */
[----:B------:R-:W-:-:S04]  /*2b10*/  IMAD.HI.U32 R48, R9, R54, RZ ;  /* 0x0000003609307227 */ /* 0x000fc800078e00ff */
[----:B------:R-:W-:Y:S01]  /*2b20*/  @!P3 IMAD.MOV R52, RZ, RZ, -R52 ;  /* 0x000000ffff34b224 */ /* 0x000fe200078e0a34 */
[----:B------:R-:W-:Y:S01]  /*2b30*/  ISETP.GT.U32.AND P3, PT, R4, R59, PT ;  /* 0x0000003b0400720c */ /* 0x000fe20003f64070 */
[----:B------:R-:W-:Y:S01]  /*2b40*/  @!P4 IMAD.IADD R51, R51, 0x1, -R4 ;  /* 0x000000013333c824 */ /* 0x000fe200078e0a04 */
[----:B------:R-:W-:Y:S01]  /*2b50*/  ISETP.GE.AND P4, PT, R58, RZ, PT ;  /* 0x000000ff3a00720c */ /* 0x000fe20003f86270 */
[----:B------:R-:W-:Y:S01]  /*2b60*/  IMAD.MOV.U32 R50, RZ, RZ, R47 ;  /* 0x000000ffff327224 */ /* 0x000fe200078e002f */
[----:B------:R-:W-:Y:S01]  /*2b70*/  IADD3 R58, R155, 0x3, RZ ;  /* 0x000000039b3a7810 */ /* 0x000fe20007ffe0ff */
[----:B------:R-:W-:Y:S02]  /*2b80*/  IMAD.MOV R47, RZ, RZ, -R48 ;  /* 0x000000ffff2f7224 */ /* 0x000fe400078e0a30 */
[----:B------:R-:W-:Y:S01]  /*2b90*/  @!P0 IMAD.IADD R53, R53, 0x1, -R4 ;  /* 0x0000000135358824 */ /* 0x000fe200078e0a04 */
[----:B------:R-:W-:Y:S01]  /*2ba0*/  ISETP.GE.AND P0, PT, R62, RZ, PT ;  /* 0x000000ff3e00720c */ /* 0x000fe20003f06270 */
[----:B------:R-:W-:Y:S01]  /*2bb0*/  IMAD.HI.U32 R48, R9, R56, RZ ;  /* 0x0000003809307227 */ /* 0x000fe200078e00ff */
[----:B------:R-:W0:Y:S01]  /*2bc0*/  I2F.RP R62, R66 ;  /* 0x00000042003e7306 */ /* 0x000e220000209400 */
[----:B------:R-:W-:-:S02]  /*2bd0*/  IABS R75, R58 ;  /* 0x0000003a004b7213 */ /* 0x000fc40000000000 */
[--C-:B------:R-:W-:Y:S01]  /*2be0*/  @!P3 IMAD.IADD R59, R59, 0x1, -R4.reuse ;  /* 0x000000013b3bb824 */ /* 0x100fe200078e0a04 */
[----:B------:R-:W-:Y:S01]  /*2bf0*/  ISETP.GE.AND P3, PT, R64, RZ, PT ;  /* 0x000000ff4000720c */ /* 0x000fe20003f66270 */
[----:B------:R-:W-:Y:S01]  /*2c00*/  @!P4 IMAD.MOV R53, RZ, RZ, -R53 ;  /* 0x000000ffff35c224 */ /* 0x000fe200078e0a35 */
[----:B------:R-:W-:Y:S01]  /*2c10*/  IABS R64, R72 ;  /* 0x0000004800407213 */ /* 0x000fe20000000000 */
[----:B------:R-:W-:Y:S01]  /*2c20*/  @!P6 IMAD.IADD R57, R57, 0x1, -R4 ;  /* 0x000000013939e824 */ /* 0x000fe200078e0a04 */
[C---:B------:R-:W-:Y:S01]  /*2c30*/  ISETP.GT.U32.AND P4, PT, R4.reuse, R59, PT ;  /* 0x0000003b0400720c */ /* 0x040fe20003f84070 */
[----:B------:R-:W-:Y:S01]  /*2c40*/  IMAD.MOV R49, RZ, RZ, -R48 ;  /* 0x000000ffff317224 */ /* 0x000fe200078e0a30 */
[C---:B------:R-:W-:Y:S01]  /*2c50*/  IADD3 R48, R155.reuse, 0xb, RZ ;  /* 0x0000000b9b307810 */ /* 0x040fe20007ffe0ff */
[----:B------:R-:W-:Y:S01]  /*2c60*/  @!P1 IMAD.MOV R50, RZ, RZ, -R50 ;  /* 0x000000ffff329224 */ /* 0x000fe200078e0a32 */
[C---:B------:R-:W-:Y:S01]  /*2c70*/  ISETP.GT.U32.AND P6, PT, R4.reuse, R57, PT ;  /* 0x000000390400720c */ /* 0x040fe20003fc4070 */
[C---:B------:R-:W-:Y:S01]  /*2c80*/  IMAD R49, R4.reuse, R49, R56 ;  /* 0x0000003104317224 */ /* 0x040fe200078e0238 */
[C---:B------:R-:W-:Y:S01]  /*2c90*/  ISETP.GT.U32.AND P1, PT, R4.reuse, R55, PT ;  /* 0x000000370400720c */ /* 0x040fe20003f24070 */
[C---:B------:R-:W-:Y:S01]  /*2ca0*/  IMAD R47, R4.reuse, R47, R54 ;  /* 0x0000002f042f7224 */ /* 0x040fe200078e0236 */
[----:B------:R-:W-:Y:S01]  /*2cb0*/  IADD3 R54, R155, 0xa, RZ ;  /* 0x0000000a9b367810 */ /* 0x000fe20007ffe0ff */
[----:B------:R-:W-:Y:S01]  /*2cc0*/  @!P5 IMAD.MOV R51, RZ, RZ, -R51 ;  /* 0x000000ffff33d224 */ /* 0x000fe200078e0a33 */
[----:B------:R-:W-:Y:S01]  /*2cd0*/  ISETP.GE.AND P5, PT, R61, RZ, PT ;  /* 0x000000ff3d00720c */ /* 0x000fe20003fa6270 */
[----:B0-----:R-:W0:Y:S01]  /*2ce0*/  MUFU.RCP R62, R62 ;  /* 0x0000003e003e7308 */ /* 0x001e220000001000 */
[----:B------:R-:W-:Y:S01]  /*2cf0*/  IABS R61, R48 ;  /* 0x00000030003d7213 */ /* 0x000fe20000000000 */
[----:B------:R-:W-:Y:S01]  /*2d00*/  @!P4 IMAD.IADD R59, R59, 0x1, -R4 ;  /* 0x000000013b3bc824 */ /* 0x000fe200078e0a04 */
[----:B------:R-:W-:Y:S01]  /*2d10*/  ISETP.GT.U32.AND P4, PT, R4, R49, PT ;  /* 0x000000310400720c */ /* 0x000fe20003f84070 */
[----:B------:R-:W-:Y:S01]  /*2d20*/  IMAD.HI.U32 R60, R9, R75, RZ ;  /* 0x0000004b093c7227 */ /* 0x000fe200078e00ff */
[----:B------:R-:W-:-:S02]  /*2d30*/  IADD3 R56, R155, 0x8, RZ ;  /* 0x000000089b387810 */ /* 0x000fc40007ffe0ff */
[----:B------:R-:W-:Y:S01]  /*2d40*/  @!P6 IADD3 R57, R57, -R4, RZ ;  /* 0x800000043939e210 */ /* 0x000fe20007ffe0ff */
[----:B------:R-:W-:Y:S01]  /*2d50*/  @!P1 IMAD.IADD R55, R55, 0x1, -R4 ;  /* 0x0000000137379824 */ /* 0x000fe200078e0a04 */
[----:B------:R-:W-:Y:S01]  /*2d60*/  ISETP.GT.U32.AND P6, PT, R4, R47, PT ;  /* 0x0000002f0400720c */ /* 0x000fe20003fc4070 */
[----:B------:R-:W-:Y:S01]  /*2d70*/  @!P0 IMAD.MOV R59, RZ, RZ, -R59 ;  /* 0x000000ffff3b8224 */ /* 0x000fe200078e0a3b */
[----:B------:R-:W-:Y:S01]  /*2d80*/  ISETP.GE.AND P1, PT, R63, RZ, PT ;  /* 0x000000ff3f00720c */ /* 0x000fe20003f26270 */
[----:B------:R-:W-:Y:S01]  /*2d90*/  @!P2 IMAD.MOV R55, RZ, RZ, -R55 ;  /* 0x000000ffff37a224 */ /* 0x000fe200078e0a37 */
[----:B------:R-:W-:Y:S01]  /*2da0*/  ISETP.GE.AND P2, PT, R48, RZ, PT ;  /* 0x000000ff3000720c */ /* 0x000fe20003f46270 */
[----:B------:R-:W-:Y:S01]  /*2db0*/  IMAD.HI.U32 R48, R9, R61, RZ ;  /* 0x0000003d09307227 */ /* 0x000fe200078e00ff */
[----:B------:R-:W-:Y:S02]  /*2dc0*/  IABS R63, R54 ;  /* 0x00000036003f7213 */ /* 0x000fe40000000000 */
[----:B------:R-:W-:Y:S01]  /*2dd0*/  @!P4 IADD3 R49, R49, -R4, RZ ;  /* 0x800000043131c210 */ /* 0x000fe20007ffe0ff */
[----:B------:R-:W-:Y:S01]  /*2de0*/  IMAD.MOV R48, RZ, RZ, -R48 ;  /* 0x000000ffff307224 */ /* 0x000fe200078e0a30 */
[----:B------:R-:W-:Y:S01]  /*2df0*/  IABS R67, R56 ;  /* 0x0000003800437213 */ /* 0x000fe20000000000 */
[----:B------:R-:W-:Y:S01]  /*2e00*/  @!P5 IMAD.MOV R57, RZ, RZ, -R57 ;  /* 0x000000ffff39d224 */ /* 0x000fe200078e0a39 */
[----:B------:R-:W-:Y:S01]  /*2e10*/  ISETP.GT.U32.AND P4, PT, R4, R49, PT ;  /* 0x000000310400720c */ /* 0x000fe20003f84070 */
[----:B------:R-:W-:Y:S01]  /*2e20*/  @!P6 IMAD.IADD R47, R47, 0x1, -R4 ;  /* 0x000000012f2fe824 */ /* 0x000fe200078e0a04 */
[----:B------:R-:W-:Y:S01]  /*2e30*/  ISETP.GE.AND P6, PT, R54, RZ, PT ;  /* 0x000000ff3600720c */ /* 0x000fe20003fc6270 */
[C---:B------:R-:W-:Y:S01]  /*2e40*/  IMAD R61, R4.reuse, R48, R61 ;  /* 0x00000030043d7224 */ /* 0x040fe200078e023d */
[----:B------:R-:W-:Y:S01]  /*2e50*/  IADD3 R54, R155, 0x9, RZ ;  /* 0x000000099b367810 */ /* 0x000fe20007ffe0ff */
[----:B------:R-:W-:Y:S01]  /*2e60*/  IMAD.MOV R60, RZ, RZ, -R60 ;  /* 0x000000ffff3c7224 */ /* 0x000fe200078e0a3c */
[----:B------:R-:W-:Y:S01]  /*2e70*/  ISETP.GT.U32.AND P5, PT, R4, R47, PT ;  /* 0x0000002f0400720c */ /* 0x000fe20003fa4070 */
[----:B------:R-:W-:Y:S01]  /*2e80*/  IMAD R177, R205, c[0x0][0x188], RZ ;  /* 0x00006200cdb17a24 */ /* 0x000fe200078e02ff */
[----:B------:R-:W-:Y:S01]  /*2e90*/  ISETP.GE.AND P0, PT, R54, RZ, PT ;  /* 0x000000ff3600720c */ /* 0x000fe20003f06270 */
[----:B------:R-:W-:Y:S01]  /*2ea0*/  IMAD R75, R4, R60, R75 ;  /* 0x0000003c044b7224 */ /* 0x000fe200078e024b */
[----:B------:R-:W-:Y:S01]  /*2eb0*/  IABS R65, R54 ;  /* 0x0000003600417213 */ /* 0x000fe20000000000 */
[----:B------:R-:W-:Y:S01]  /*2ec0*/  IMAD.HI.U32 R54, R9, R63, RZ ;  /* 0x0000003f09367227 */ /* 0x000fe200078e00ff */
[----:B0-----:R-:W-:-:S03]  /*2ed0*/  IADD3 R62, R62, 0xffffffe, RZ ;  /* 0x0ffffffe3e3e7810 */ /* 0x001fc60007ffe0ff */
[----:B------:R-:W-:Y:S01]  /*2ee0*/  @!P4 IMAD.IADD R49, R49, 0x1, -R4 ;  /* 0x000000013131c824 */ /* 0x000fe200078e0a04 */
[----:B------:R-:W-:Y:S01]  /*2ef0*/  ISETP.GT.U32.AND P4, PT, R4, R61, PT ;  /* 0x0000003d0400720c */ /* 0x000fe20003f84070 */
[----:B------:R-:W-:Y:S02]  /*2f00*/  IMAD.MOV R54, RZ, RZ, -R54 ;  /* 0x000000ffff367224 */ /* 0x000fe400078e0a36 */
[----:B------:R-:W-:Y:S01]  /*2f10*/  @!P5 IMAD.IADD R47, R47, 0x1, -R4 ;  /* 0x000000012f2fd824 */ /* 0x000fe200078e0a04 */
[----:B------:R-:W-:Y:S01]  /*2f20*/  ISETP.GE.AND P5, PT, R56, RZ, PT ;  /* 0x000000ff3800720c */ /* 0x000fe20003fa6270 */
[----:B------:R-:W-:Y:S02]  /*2f30*/  IMAD R63, R4, R54, R63 ;  /* 0x00000036043f7224 */ /* 0x000fe400078e023f */
[----:B------:R-:W-:-:S04]  /*2f40*/  IMAD.HI.U32 R54, R9, R67, RZ ;  /* 0x0000004309367227 */ /* 0x000fc800078e00ff */
[----:B------:R-:W-:Y:S02]  /*2f50*/  IMAD.MOV R54, RZ, RZ, -R54 ;  /* 0x000000ffff367224 */ /* 0x000fe400078e0a36 */
[----:B------:R-:W-:Y:S01]  /*2f60*/  @!P4 IMAD.IADD R61, R61, 0x1, -R4 ;  /* 0x000000013d3dc824 */ /* 0x000fe200078e0a04 */
[C---:B------:R-:W-:Y:S01]  /*2f70*/  ISETP.GT.U32.AND P4, PT, R4.reuse, R63, PT ;  /* 0x0000003f0400720c */ /* 0x040fe20003f84070 */
[----:B------:R-:W-:Y:S02]  /*2f80*/  IMAD R67, R4, R54, R67 ;  /* 0x0000003604437224 */ /* 0x000fe400078e0243 */
[----:B------:R-:W-:-:S04]  /*2f90*/  IMAD.HI.U32 R54, R9, R71, RZ ;  /* 0x0000004709367227 */ /* 0x000fc800078e00ff */
[----:B------:R-:W-:Y:S02]  /*2fa0*/  IMAD.MOV R54, RZ, RZ, -R54 ;  /* 0x000000ffff367224 */ /* 0x000fe400078e0a36 */
[----:B------:R-:W-:-:S04]  /*2fb0*/  IMAD.HI.U32 R48, R9, R65, RZ ;  /* 0x0000004109307227 */ /* 0x000fc800078e00ff */
[C---:B------:R-:W-:Y:S02]  /*2fc0*/  IMAD R71, R4.reuse, R54, R71 ;  /* 0x0000003604477224 */ /* 0x040fe400078e0247 */
[----:B------:R-:W-:Y:S02]  /*2fd0*/  IMAD.MOV R48, RZ, RZ, -R48 ;  /* 0x000000ffff307224 */ /* 0x000fe400078e0a30 */
[----:B------:R-:W-:Y:S02]  /*2fe0*/  IMAD.MOV.U32 R54, RZ, RZ, R47 ;  /* 0x000000ffff367224 */ /* 0x000fe400078e002f */
[----:B------:R-:W-:Y:S01]  /*2ff0*/  @!P4 IMAD.IADD R63, R63, 0x1, -R4 ;  /* 0x000000013f3fc824 */ /* 0x000fe200078e0a04 */
[C---:B------:R-:W-:Y:S01]  /*3000*/  ISETP.GT.U32.AND P4, PT, R4.reuse, R61, PT ;  /* 0x0000003d0400720c */ /* 0x040fe20003f84070 */
[----:B------:R-:W-:Y:S01]  /*3010*/  IMAD R65, R4, R48, R65 ;  /* 0x0000003004417224 */ /* 0x000fe200078e0241 */
[----:B------:R-:W-:Y:S01]  /*3020*/  @!P1 IADD3 R54, -R54, RZ, RZ ;  /* 0x000000ff36369210 */ /* 0x000fe20007ffe1ff */
[----:B------:R-:W-:Y:S01]  /*3030*/  IMAD.MOV.U32 R56, RZ, RZ, R49 ;  /* 0x000000ffff387224 */ /* 0x000fe200078e0031 */
[C---:B------:R-:W-:Y:S01]  /*3040*/  ISETP.GT.U32.AND P1, PT, R4.reuse, R63, PT ;  /* 0x0000003f0400720c */ /* 0x040fe20003f24070 */
[----:B------:R-:W-:Y:S01]  /*3050*/  IMAD.HI.U32 R48, R9, R69, RZ ;  /* 0x0000004509307227 */ /* 0x000fe200078e00ff */
[----:B------:R-:W0:Y:S03]  /*3060*/  F2I.FTZ.U32.TRUNC.NTZ R49, R62 ;  /* 0x0000003e00317305 */ /* 0x000e26000021f000 */
[----:B------:R-:W-:Y:S01]  /*3070*/  @!P3 IMAD.MOV R56, RZ, RZ, -R56 ;  /* 0x000000ffff38b224 */ /* 0x000fe200078e0a38 */
[----:B------:R-:W-:Y:S01]  /*3080*/  ISETP.GT.U32.AND P3, PT, R4, R65, PT ;  /* 0x000000410400720c */ /* 0x000fe20003f64070 */
[----:B------:R-:W-:-:S02]  /*3090*/  IMAD.MOV R48, RZ, RZ, -R48 ;  /* 0x000000ffff307224 */ /* 0x000fc400078e0a30 */
[--C-:B------:R-:W-:Y:S01]  /*30a0*/  @!P4 IMAD.IADD R61, R61, 0x1, -R4.reuse ;  /* 0x000000013d3dc824 */ /* 0x100fe200078e0a04 */
[C---:B------:R-:W-:Y:S01]  /*30b0*/  ISETP.GT.U32.AND P4, PT, R4.reuse, R67, PT ;  /* 0x000000430400720c */ /* 0x040fe20003f84070 */
[C---:B------:R-:W-:Y:S02]  /*30c0*/  IMAD R69, R4.reuse, R48, R69 ;  /* 0x0000003004457224 */ /* 0x040fe400078e0245 */
[----:B------:R-:W-:Y:S02]  /*30d0*/  @!P1 IMAD.IADD R63, R63, 0x1, -R4 ;  /* 0x000000013f3f9824 */ /* 0x000fe400078e0a04 */
[----:B------:R-:W-:Y:S01]  /*30e0*/  IMAD.HI.U32 R47, R9, R64, RZ ;  /* 0x00000040092f7227 */ /* 0x000fe200078e00ff */
[----:B------:R-:W-:-:S03]  /*30f0*/  ISETP.GT.U32.AND P1, PT, R4, R69, PT ;  /* 0x000000450400720c */ /* 0x000fc60003f24070 */
[----:B------:R-:W-:Y:S01]  /*3100*/  @!P3 IMAD.IADD R65, R65, 0x1, -R4 ;  /* 0x000000014141b824 */ /* 0x000fe200078e0a04 */
[----:B------:R-:W-:Y:S01]  /*3110*/  ISETP.GT.U32.AND P3, PT, R4, R71, PT ;  /* 0x000000470400720c */ /* 0x000fe20003f64070 */
[----:B------:R-:W-:-:S04]  /*3120*/  IMAD.HI.U32 R48, R9, R73, RZ ;  /* 0x0000004909307227 */ /* 0x000fc800078e00ff */
[----:B------:R-:W-:Y:S01]  /*3130*/  @!P4 IMAD.IADD R67, R67, 0x1, -R4 ;  /* 0x000000014343c824 */ /* 0x000fe200078e0a04 */
[C---:B------:R-:W-:Y:S01]  /*3140*/  ISETP.GT.U32.AND P4, PT, R4.reuse, R65, PT ;  /* 0x000000410400720c */ /* 0x040fe20003f84070 */
[----:B------:R-:W-:Y:S02]  /*3150*/  IMAD.MOV R47, RZ, RZ, -R47 ;  /* 0x000000ffff2f7224 */ /* 0x000fe400078e0a2f */
[----:B------:R-:W-:Y:S01]  /*3160*/  @!P1 IADD3 R69, R69, -R4, RZ ;  /* 0x8000000445459210 */ /* 0x000fe20007ffe0ff */
[----:B------:R-:W-:Y:S01]  /*3170*/  IMAD.MOV R48, RZ, RZ, -R48 ;  /* 0x000000ffff307224 */ /* 0x000fe200078e0a30 */
[C---:B------:R-:W-:Y:S01]  /*3180*/  ISETP.GT.U32.AND P1, PT, R4.reuse, R67, PT ;  /* 0x000000430400720c */ /* 0x040fe20003f24070 */
[C---:B------:R-:W-:Y:S01]  /*3190*/  IMAD R47, R4.reuse, R47, R64 ;  /* 0x0000002f042f7224 */ /* 0x040fe200078e0240 */
[----:B------:R-:W-:Y:S01]  /*31a0*/  IADD3 R64, R155, 0x2, RZ ;  /* 0x000000029b407810 */ /* 0x000fe20007ffe0ff */
[----:B------:R-:W-:Y:S01]  /*31b0*/  @!P3 IMAD.IADD R71, R71, 0x1, -R4 ;  /* 0x000000014747b824 */ /* 0x000fe200078e0a04 */
[C---:B------:R-:W-:Y:S01]  /*31c0*/  ISETP.GT.U32.AND P3, PT, R4.reuse, R69, PT ;  /* 0x000000450400720c */ /* 0x040fe20003f64070 */
[C---:B------:R-:W-:Y:S01]  /*31d0*/  IMAD R73, R4.reuse, R48, R73 ;  /* 0x0000003004497224 */ /* 0x040fe200078e0249 */
[----:B------:R-:W-:Y:S01]  /*31e0*/  IABS R77, R64 ;  /* 0x00000040004d7213 */ /* 0x000fe20000000000 */
[----:B------:R-:W-:Y:S01]  /*31f0*/  @!P2 IMAD.MOV R61, RZ, RZ, -R61 ;  /* 0x000000ffff3da224 */ /* 0x000fe200078e0a3d */
[----:B------:R-:W-:Y:S01]  /*3200*/  ISETP.GT.U32.AND P2, PT, R4, R71, PT ;  /* 0x000000470400720c */ /* 0x000fe20003f44070 */
[----:B------:R-:W-:-:S04]  /*3210*/  IMAD.HI.U32 R60, R9, R79, RZ ;  /* 0x0000004f093c7227 */ /* 0x000fc800078e00ff */
[----:B------:R-:W-:Y:S01]  /*3220*/  @!P1 IMAD.IADD R67, R67, 0x1, -R4 ;  /* 0x0000000143439824 */ /* 0x000fe200078e0a04 */
[----:B------:R-:W-:Y:S01]  /*3230*/  ISETP.GT.U32.AND P1, PT, R4, R73, PT ;  /* 0x000000490400720c */ /* 0x000fe20003f24070 */
[----:B------:R-:W-:-:S04]  /*3240*/  IMAD.HI.U32 R48, R9, R77, RZ ;  /* 0x0000004d09307227 */ /* 0x000fc800078e00ff */
[----:B------:R-:W-:Y:S01]  /*3250*/  @!P3 IMAD.IADD R69, R69, 0x1, -R4 ;  /* 0x000000014545b824 */ /* 0x000fe200078e0a04 */
[----:B------:R-:W-:Y:S01]  /*3260*/  ISETP.GT.U32.AND P3, PT, R4, R75, PT ;  /* 0x0000004b0400720c */ /* 0x000fe20003f64070 */
[----:B------:R-:W-:-:S04]  /*3270*/  IMAD.HI.U32 R9, R9, R81, RZ ;  /* 0x0000005109097227 */ /* 0x000fc800078e00ff */
[----:B------:R-:W-:Y:S01]  /*3280*/  @!P4 IMAD.IADD R65, R65, 0x1, -R4 ;  /* 0x000000014141c824 */ /* 0x000fe200078e0a04 */
[C---:B------:R-:W-:Y:S01]  /*3290*/  ISETP.GT.U32.AND P4, PT, R4.reuse, R47, PT ;  /* 0x0000002f0400720c */ /* 0x040fe20003f84070 */
[----:B------:R-:W-:Y:S02]  /*32a0*/  IMAD.MOV R48, RZ, RZ, -R48 ;  /* 0x000000ffff307224 */ /* 0x000fe400078e0a30 */
[----:B------:R-:W-:Y:S02]  /*32b0*/  IMAD.MOV R60, RZ, RZ, -R60 ;  /* 0x000000ffff3c7224 */ /* 0x000fe400078e0a3c */
[----:B------:R-:W-:Y:S02]  /*32c0*/  IMAD.MOV R9, RZ, RZ, -R9 ;  /* 0x000000ffff097224 */ /* 0x000fe400078e0a09 */
[C---:B------:R-:W-:Y:S02]  /*32d0*/  IMAD R77, R4.reuse, R48, R77 ;  /* 0x00000030044d7224 */ /* 0x040fe400078e024d */
[C---:B------:R-:W-:Y:S01]  /*32e0*/  IMAD R79, R4.reuse, R60, R79 ;  /* 0x0000003c044f7224 */ /* 0x040fe200078e024f */
[----:B------:R-:W-:Y:S01]  /*32f0*/  IABS R60, R156 ;  /* 0x0000009c003c7213 */ /* 0x000fe20000000000 */
[C---:B------:R-:W-:Y:S01]  /*3300*/  IMAD R81, R4.reuse, R9, R81 ;  /* 0x0000000904517224 */ /* 0x040fe200078e0251 */
[----:B------:R-:W-:Y:S01]  /*3310*/  SHF.R.S32.HI R9, RZ, 0x1f, R0 ;  /* 0x0000001fff097819 */ /* 0x000fe20000011400 */
[--C-:B------:R-:W-:Y:S01]  /*3320*/  @!P2 IMAD.IADD R71, R71, 0x1, -R4.reuse ;  /* 0x000000014747a824 */ /* 0x100fe200078e0a04 */
[C---:B------:R-:W-:Y:S01]  /*3330*/  ISETP.GT.U32.AND P2, PT, R4.reuse, R77, PT ;  /* 0x0000004d0400720c */ /* 0x040fe20003f44070 */
[--C-:B------:R-:W-:Y:S01]  /*3340*/  @!P1 IMAD.IADD R73, R73, 0x1, -R4.reuse ;  /* 0x0000000149499824 */ /* 0x100fe200078e0a04 */
[C---:B------:R-:W-:Y:S01]  /*3350*/  ISETP.GT.U32.AND P1, PT, R4.reuse, R79, PT ;  /* 0x0000004f0400720c */ /* 0x040fe20003f24070 */
[--C-:B------:R-:W-:Y:S01]  /*3360*/  @!P3 IMAD.IADD R75, R75, 0x1, -R4.reuse ;  /* 0x000000014b4bb824 */ /* 0x100fe200078e0a04 */
[----:B------:R-:W-:Y:S01]  /*3370*/  ISETP.GT.U32.AND P3, PT, R4, R81, PT ;  /* 0x000000510400720c */ /* 0x000fe20003f64070 */
[----:B0-----:R-:W-:Y:S01]  /*3380*/  IMAD.MOV R83, RZ, RZ, -R49 ;  /* 0x000000ffff537224 */ /* 0x001fe200078e0a31 */
[----:B------:R-:W-:Y:S01]  /*3390*/  @!P4 IADD3 R47, R47, -R4, RZ ;  /* 0x800000042f2fc210 */ /* 0x000fe20007ffe0ff */
[----:B------:R-:W-:Y:S01]  /*33a0*/  IMAD.MOV.U32 R48, RZ, RZ, RZ ;  /* 0x000000ffff307224 */ /* 0x000fe200078e00ff */
[----:B------:R-:W-:Y:S01]  /*33b0*/  ISETP.GE.AND P4, PT, R68, RZ, PT ;  /* 0x000000ff4400720c */ /* 0x000fe20003f86270 */
[----:B------:R-:W-:Y:S01]  /*33c0*/  IMAD R83, R83, R66, RZ ;  /* 0x0000004253537224 */ /* 0x000fe200078e02ff */
[----:B------:R-:W-:Y:S01]  /*33d0*/  LEA.HI R9, R9, R0, RZ, 0x7 ;  /* 0x0000000009097211 */ /* 0x000fe200078f38ff */
[----:B------:R-:W-:Y:S01]  /*33e0*/  @!P6 IMAD.MOV R63, RZ, RZ, -R63 ;  /* 0x000000ffff3fe224 */ /* 0x000fe200078e0a3f */
[----:B------:R-:W-:Y:S01]  /*33f0*/  ISETP.GT.U32.AND P6, PT, R4, R73, PT ;  /* 0x000000490400720c */ /* 0x000fe20003fc4070 */
[--C-:B------:R-:W-:Y:S01]  /*3400*/  @!P2 IMAD.IADD R77, R77, 0x1, -R4.reuse ;  /* 0x000000014d4da824 */ /* 0x100fe200078e0a04 */
[----:B------:R-:W-:Y:S01]  /*3410*/  ISETP.GE.AND P2, PT, R70, RZ, PT ;  /* 0x000000ff4600720c */ /* 0x000fe20003f46270 */
[----:B------:R-:W-:Y:S01]  /*3420*/  @!P1 IMAD.IADD R79, R79, 0x1, -R4 ;  /* 0x000000014f4f9824 */ /* 0x000fe200078e0a04 */
[C---:B------:R-:W-:Y:S01]  /*3430*/  ISETP.GT.U32.AND P1, PT, R4.reuse, R47, PT ;  /* 0x0000002f0400720c */ /* 0x040fe20003f24070 */
[----:B------:R-:W-:Y:S01]  /*3440*/  @!P0 IMAD.MOV R65, RZ, RZ, -R65 ;  /* 0x000000ffff418224 */ /* 0x000fe200078e0a41 */
[----:B------:R-:W-:Y:S01]  /*3450*/  @!P3 IADD3 R81, R81, -R4, RZ ;  /* 0x800000045151b210 */ /* 0x000fe20007ffe0ff */
[----:B------:R-:W-:Y:S01]  /*3460*/  @!P5 IMAD.MOV R67, RZ, RZ, -R67 ;  /* 0x000000ffff43d224 */ /* 0x000fe200078e0a43 */
[C---:B------:R-:W-:Y:S01]  /*3470*/  ISETP.GT.U32.AND P0, PT, R4.reuse, R75, PT ;  /* 0x0000004b0400720c */ /* 0x040fe20003f04070 */
[----:B------:R-:W-:Y:S01]  /*3480*/  @!P4 IMAD.MOV R69, RZ, RZ, -R69 ;  /* 0x000000ffff45c224 */ /* 0x000fe200078e0a45 */
[C---:B------:R-:W-:Y:S01]  /*3490*/  ISETP.GT.U32.AND P3, PT, R4.reuse, R77, PT ;  /* 0x0000004d0400720c */ /* 0x040fe20003f64070 */
[----:B------:R-:W-:Y:S01]  /*34a0*/  IMAD.HI.U32 R48, R49, R83, R48 ;  /* 0x0000005331307227 */ /* 0x000fe200078e0030 */
[----:B------:R-:W-:-:S02]  /*34b0*/  ISETP.GT.U32.AND P4, PT, R4, R79, PT ;  /* 0x0000004f0400720c */ /* 0x000fc40003f84070 */
[----:B------:R-:W-:Y:S01]  /*34c0*/  ISETP.GT.U32.AND P5, PT, R4, R81, PT ;  /* 0x000000510400720c */ /* 0x000fe20003fa4070 */
[----:B------:R-:W-:Y:S01]  /*34d0*/  IMAD.MOV.U32 R49, RZ, RZ, R60 ;  /* 0x000000ffff317224 */ /* 0x000fe200078e003c */
[----:B------:R-:W-:Y:S01]  /*34e0*/  LOP3.LUT R83, R168, 0x1800, RZ, 0xc0, !PT ;  /* 0x00001800a8537812 */ /* 0x000fe200078ec0ff */
[----:B------:R-:W-:Y:S01]  /*34f0*/  @!P1 IMAD.IADD R47, R47, 0x1, -R4 ;  /* 0x000000012f2f9824 */ /* 0x000fe200078e0a04 */
[----:B------:R-:W-:Y:S01]  /*3500*/  ISETP.GE.AND P1, PT, R72, RZ, PT ;  /* 0x000000ff4800720c */ /* 0x000fe20003f26270 */
[----:B------:R-:W-:Y:S01]  /*3510*/  IMAD.HI.U32 R48, R48, R49, RZ ;  /* 0x0000003130307227 */ /* 0x000fe200078e00ff */
[----:B------:R-:W-:Y:S02]  /*3520*/  SHF.R.S32.HI R0, RZ, 0x6, R167 ;  /* 0x00000006ff007819 */ /* 0x000fe400000114a7 */
[----:B------:R-:W-:Y:S01]  /*3530*/  SHF.R.S32.HI R198, RZ, 0x7, R9 ;  /* 0x00000007ffc67819 */ /* 0x000fe20000011409 */
[----:B------:R-:W-:Y:S01]  /*3540*/  IMAD.MOV R48, RZ, RZ, -R48 ;  /* 0x000000ffff307224 */ /* 0x000fe200078e0a30 */
[----:B------:R-:W-:Y:S01]  /*3550*/  SGXT R0, R0, 0x1 ;  /* 0x000000010000781a */ /* 0x000fe20000000200 */
[--C-:B------:R-:W-:Y:S01]  /*3560*/  @!P6 IMAD.IADD R73, R73, 0x1, -R4.reuse ;  /* 0x000000014949e824 */ /* 0x100fe200078e0a04 */
[----:B------:R-:W-:Y:S01]  /*3570*/  ISETP.GE.AND P6, PT, R74, RZ, PT ;  /* 0x000000ff4a00720c */ /* 0x000fe20003fc6270 */
[--C-:B------:R-:W-:Y:S01]  /*3580*/  @!P0 IMAD.IADD R75, R75, 0x1, -R4.reuse ;  /* 0x000000014b4b8824 */ /* 0x100fe200078e0a04 */
[----:B------:R-:W-:Y:S01]  /*3590*/  ISETP.GE.AND P0, PT, R58, RZ, PT ;  /* 0x000000ff3a00720c */ /* 0x000fe20003f06270 */
[----:B------:R-:W-:-:S02]  /*35a0*/  @!P3 IMAD.IADD R77, R77, 0x1, -R4 ;  /* 0x000000014d4db824 */ /* 0x000fc400078e0a04 */
[--C-:B------:R-:W-:Y:S01]  /*35b0*/  @!P4 IMAD.IADD R79, R79, 0x1, -R4.reuse ;  /* 0x000000014f4fc824 */ /* 0x100fe200078e0a04 */
[----:B------:R-:W-:Y:S01]  /*35c0*/  ISETP.GE.AND P4, PT, R64, RZ, PT ;  /* 0x000000ff4000720c */ /* 0x000fe20003f86270 */
[----:B------:R-:W-:Y:S01]  /*35d0*/  @!P5 IMAD.IADD R81, R81, 0x1, -R4 ;  /* 0x000000015151d824 */ /* 0x000fe200078e0a04 */
[----:B------:R-:W-:Y:S01]  /*35e0*/  SHF.R.S32.HI R4, RZ, 0x2, R167 ;  /* 0x00000002ff047819 */ /* 0x000fe200000114a7 */
[----:B------:R-:W-:Y:S01]  /*35f0*/  IMAD R49, R66, R48, R49 ;  /* 0x0000003042317224 */ /* 0x000fe200078e0231 */
[----:B------:R-:W-:Y:S01]  /*3600*/  LOP3.LUT R48, R167, 0x7, RZ, 0xc0, !PT ;  /* 0x00000007a7307812 */ /* 0x000fe200078ec0ff */
[----:B------:R-:W-:Y:S01]  /*3610*/  @!P2 IMAD.MOV R71, RZ, RZ, -R71 ;  /* 0x000000ffff47a224 */ /* 0x000fe200078e0a47 */
[----:B------:R-:W-:Y:S01]  /*3620*/  SGXT R4, R4, 0x1 ;  /* 0x000000010404781a */ /* 0x000fe20000000200 */
[----:B------:R-:W-:Y:S01]  /*3630*/  @!P6 IMAD.MOV R73, RZ, RZ, -R73 ;  /* 0x000000ffff49e224 */ /* 0x000fe200078e0a49 */
[----:B------:R-:W-:Y:S01]  /*3640*/  ISETP.GT.U32.AND P3, PT, R66, R49, PT ;  /* 0x000000314200720c */ /* 0x000fe20003f64070 */
[C---:B------:R-:W-:Y:S01]  /*3650*/  IMAD R184, R48.reuse, 0x100, R83 ;  /* 0x0000010030b87824 */ /* 0x040fe200078e0253 */
[----:B------:R-:W-:Y:S01]  /*3660*/  LOP3.LUT R85, R169, 0x90, R4, 0xf8, !PT ;  /* 0x00000090a9557812 */ /* 0x000fe200078ef804 */
[----:B------:R-:W-:Y:S01]  /*3670*/  IMAD.SHL.U32 R87, R48, 0x10, RZ ;  /* 0x0000001030577824 */ /* 0x000fe200078e00ff */
[----:B------:R-:W-:Y:S01]  /*3680*/  ISETP.GE.AND P5, PT, R76, RZ, PT ;  /* 0x000000ff4c00720c */ /* 0x000fe20003fa6270 */
[----:B------:R-:W-:Y:S01]  /*3690*/  IMAD.SHL.U32 R48, R167, 0x10, RZ ;  /* 0x00000010a7307824 */ /* 0x000fe200078e00ff */
[----:B------:R-:W-:Y:S01]  /*36a0*/  ISETP.GE.AND P2, PT, R155, RZ, PT ;  /* 0x000000ff9b00720c */ /* 0x000fe20003f46270 */
[----:B------:R-:W-:Y:S01]  /*36b0*/  @!P0 IMAD.MOV R75, RZ, RZ, -R75 ;  /* 0x000000ffff4b8224 */ /* 0x000fe200078e0a4b */
[----:B------:R-:W-:Y:S01]  /*36c0*/  LOP3.LUT R85, R85, 0x10, R194, 0x78, !PT ;  /* 0x0000001055557812 */ /* 0x000fe200078e78c2 */
[----:B------:R-:W-:Y:S01]  /*36d0*/  @!P4 IMAD.MOV R77, RZ, RZ, -R77 ;  /* 0x000000ffff4dc224 */ /* 0x000fe200078e0a4d */
[----:B------:R-:W-:Y:S01]  /*36e0*/  LOP3.LUT R48, R48, 0x100, RZ, 0xc0, !PT ;  /* 0x0000010030307812 */ /* 0x000fe200078ec0ff */
[----:B------:R-:W-:Y:S01]  /*36f0*/  IMAD R176, R206, c[0x0][0x188], RZ ;  /* 0x00006200ceb07a24 */ /* 0x000fe200078e02ff */
[----:B------:R-:W-:Y:S01]  /*3700*/  LOP3.LUT R83, R0, 0x90, RZ, 0xc0, !PT ;  /* 0x0000009000537812 */ /* 0x000fe200078ec0ff */
[----:B------:R-:W-:Y:S01]  /*3710*/  @!P3 IMAD.IADD R49, R49, 0x1, -R66 ;  /* 0x000000013131b824 */ /* 0x000fe200078e0a42 */
[----:B------:R-:W-:Y:S01]  /*3720*/  ISETP.NE.AND P0, PT, RZ, c[0x0][0x178], PT ;  /* 0x00005e00ff007a0c */ /* 0x000fe20003f05270 */
[----:B------:R-:W-:Y:S01]  /*3730*/  IMAD.IADD R185, R48, 0x1, R85 ;  /* 0x0000000130b97824 */ /* 0x000fe200078e0255 */
[----:B------:R-:W-:Y:S01]  /*3740*/  LOP3.LUT R87, R87, 0x30, R194, 0x78, !PT ;  /* 0x0000003057577812 */ /* 0x000fe200078e78c2 */
[----:B------:R-:W-:Y:S01]  /*3750*/  IMAD.MOV.U32 R48, RZ, RZ, R47 ;  /* 0x000000ffff307224 */ /* 0x000fe200078e002f */
[----:B------:R-:W-:Y:S01]  /*3760*/  ISETP.GT.U32.AND P3, PT, R66, R49, PT ;  /* 0x000000314200720c */ /* 0x000fe20003f64070 */
[----:B------:R-:W-:Y:S01]  /*3770*/  @!P5 IMAD.MOV R79, RZ, RZ, -R79 ;  /* 0x000000ffff4fd224 */ /* 0x000fe200078e0a4f */
[----:B------:R-:W-:Y:S01]  /*3780*/  LOP3.LUT R47, RZ, c[0x0][0x17c], RZ, 0x33, !PT ;  /* 0x00005f00ff2f7a12 */ /* 0x000fe200078e33ff */
[----:B------:R-:W-:Y:S01]  /*3790*/  @!P1 IMAD.MOV R48, RZ, RZ, -R48 ;  /* 0x000000ffff309224 */ /* 0x000fe200078e0a30 */
[----:B------:R-:W-:Y:S01]  /*37a0*/  ISETP.NE.AND P1, PT, RZ, c[0x0][0x17c], PT ;  /* 0x00005f00ff007a0c */ /* 0x000fe20003f25270 */
[----:B------:R-:W-:Y:S01]  /*37b0*/  @!P2 IMAD.MOV R81, RZ, RZ, -R81 ;  /* 0x000000ffff51a224 */ /* 0x000fe200078e0a51 */
[----:B------:R-:W-:Y:S01]  /*37c0*/  LOP3.LUT R194, R83, 0x7e, R194, 0x78, !PT ;  /* 0x0000007e53c27812 */ /* 0x000fe200078e78c2 */
[----:B------:R-:W-:Y:S01]  /*37d0*/  IMAD.IADD R184, R184, 0x1, R87 ;  /* 0x00000001b8b87824 */ /* 0x000fe200078e0257 */
[C---:B------:R-:W-:Y:S01]  /*37e0*/  SEL R3, R47.reuse, R3, !P1 ;  /* 0x000000032f037207 */ /* 0x040fe20004800000 */
[----:B------:R-:W-:Y:S01]  /*37f0*/  CS2R R82, SRZ ;  /* 0x0000000000527805 */ /* 0x000fe2000001ff00 */
[----:B------:R-:W-:Y:S01]  /*3800*/  SEL R2, R47, R2, !P1 ;  /* 0x000000022f027207 */ /* 0x000fe20004800000 */
[----:B------:R-:W-:Y:S01]  /*3810*/  IMAD R175, R209, c[0x0][0x188], RZ ;  /* 0x00006200d1af7a24 */ /* 0x000fe200078e02ff */
[----:B------:R-:W-:Y:S01]  /*3820*/  SEL R6, R47, R6, !P1 ;  /* 0x000000062f067207 */ /* 0x000fe20004800000 */
[----:B------:R-:W-:Y:S01]  /*3830*/  IMAD R145, R3, c[0x0][0x190], RZ ;  /* 0x0000640003917a24 */ /* 0x000fe200078e02ff */
[C---:B------:R-:W-:Y:S01]  /*3840*/  SEL R5, R47.reuse, R5, !P1 ;  /* 0x000000052f057207 */ /* 0x040fe20004800000 */
[----:B------:R-:W-:Y:S01]  /*3850*/  IMAD R143, R2, c[0x0][0x190], RZ ;  /* 0x00006400028f7a24 */ /* 0x000fe200078e02ff */
[C---:B------:R-:W-:Y:S01]  /*3860*/  SEL R8, R47.reuse, R8, !P1 ;  /* 0x000000082f087207 */ /* 0x040fe20004800000 */
[----:B------:R-:W-:Y:S01]  /*3870*/  IMAD R141, R6, c[0x0][0x190], RZ ;  /* 0x00006400068d7a24 */ /* 0x000fe200078e02ff */
[----:B------:R-:W-:Y:S01]  /*3880*/  SEL R7, R47, R7, !P1 ;  /* 0x000000072f077207 */ /* 0x000fe20004800000 */
        /* <DEDUP_REMOVED lines=117> */
[----:B------:R-:W-:Y:S01]  /*3fe0*/  ISETP.GE.AND P1, PT, R156, RZ, PT ;  /* 0x000000ff9c00720c */ /* 0x000fe20003f26270 */
[----:B------:R-:W-:Y:S01]  /*3ff0*/  IMAD R0, R73, c[0x0][0x190], RZ ;  /* 0x0000640049007a24 */ /* 0x000fe200078e02ff */
[----:B------:R-:W-:Y:S01]  /*4000*/  @!P3 IADD3 R49, R49, -R66, RZ ;  /* 0x800000423131b210 */ /* 0x000fe20007ffe0ff */
[----:B------:R-:W-:Y:S01]  /*4010*/  IMAD R66, R43, c[0x0][0x190], RZ ;  /* 0x000064002b427a24 */ /* 0x000fe200078e02ff */
[----:B------:R-:W-:Y:S01]  /*4020*/  LEA R150, P2, R141, c[0x0][0x168], 0x1 ;  /* 0x00005a008d967a11 */ /* 0x000fe200078408ff */
[----:B------:R-:W-:Y:S01]  /*4030*/  IMAD R157, R157, c[0x0][0x190], RZ ;  /* 0x000064009d9d7a24 */ /* 0x000fe200078e02ff */
[----:B------:R-:W-:Y:S01]  /*4040*/  LEA R149, P3, R139, c[0x0][0x168], 0x1 ;  /* 0x00005a008b957a11 */ /* 0x000fe200078608ff */
[----:B------:R-:W-:Y:S01]  /*4050*/  IMAD R159, R159, c[0x0][0x190], RZ ;  /* 0x000064009f9f7a24 */ /* 0x000fe200078e02ff */
[----:B------:R-:W-:Y:S01]  /*4060*/  LEA R148, P4, R8, c[0x0][0x168], 0x1 ;  /* 0x00005a0008947a11 */ /* 0x000fe200078808ff */
[----:B------:R-:W-:Y:S01]  /*4070*/  IMAD R161, R161, c[0x0][0x190], RZ ;  /* 0x00006400a1a17a24 */ /* 0x000fe200078e02ff */
[----:B------:R-:W-:Y:S01]  /*4080*/  LEA R147, P5, R135, c[0x0][0x168], 0x1 ;  /* 0x00005a0087937a11 */ /* 0x000fe200078a08ff */
[----:B------:R-:W-:Y:S01]  /*4090*/  IMAD R163, R163, c[0x0][0x190], RZ ;  /* 0x00006400a3a37a24 */ /* 0x000fe200078e02ff */
[----:B------:R-:W-:Y:S01]  /*40a0*/  LEA.HI.X.SX32 R141, R141, c[0x0][0x16c], 0x1, P2 ;  /* 0x00005b008d8d7a11 */ /* 0x000fe200010f0eff */
[----:B------:R-:W-:Y:S01]  /*40b0*/  @!P1 IMAD.MOV R49, RZ, RZ, -R49 ;  /* 0x000000ffff319224 */ /* 0x000fe200078e0a31 */
[----:B------:R-:W-:Y:S01]  /*40c0*/  @!P0 LOP3.LUT R49, RZ, c[0x0][0x178], RZ, 0x33, !PT ;  /* 0x00005e00ff318a12 */ /* 0x000fe200078e33ff */
[----:B------:R-:W-:Y:S01]  /*40d0*/  CS2R R60, SRZ ;  /* 0x00000000003c7805 */ /* 0x000fe2000001ff00 */
[----:B------:R-:W-:Y:S01]  /*40e0*/  LEA R152, P0, R145, c[0x0][0x168], 0x1 ;  /* 0x00005a0091987a11 */ /* 0x000fe200078008ff */
[----:B------:R-:W-:Y:S01]  /*40f0*/  CS2R R62, SRZ ;  /* 0x00000000003e7805 */ /* 0x000fe2000001ff00 */
[----:B------:R-:W-:Y:S01]  /*4100*/  LEA R151, P1, R143, c[0x0][0x168], 0x1 ;  /* 0x00005a008f977a11 */ /* 0x000fe200078208ff */
[----:B------:R-:W-:Y:S01]  /*4110*/  IMAD R49, R49, c[0x0][0x184], RZ ;  /* 0x0000610031317a24 */ /* 0x000fe200078e02ff */
[----:B------:R-:W-:Y:S01]  /*4120*/  LEA.HI.X.SX32 R145, R145, c[0x0][0x16c], 0x1, P0 ;  /* 0x00005b0091917a11 */ /* 0x000fe200000f0eff */
[----:B------:R-:W-:Y:S01]  /*4130*/  CS2R R80, SRZ ;  /* 0x0000000000507805 */ /* 0x000fe2000001ff00 */
[----:B------:R-:W-:Y:S01]  /*4140*/  LEA R144, P0, R11, c[0x0][0x168], 0x1 ;  /* 0x00005a000b907a11 */ /* 0x000fe200078008ff */
[----:B------:R-:W-:Y:S01]  /*4150*/  IMAD R170, R214, c[0x0][0x188], RZ ;  /* 0x00006200d6aa7a24 */ /* 0x000fe200078e02ff */
[----:B------:R-:W-:Y:S01]  /*4160*/  LEA R216, P6, R49, c[0x0][0x160], 0x1 ;  /* 0x0000580031d87a11 */ /* 0x000fe200078c08ff */
[----:B------:R-:W-:Y:S01]  /*4170*/  IMAD.SHL.U32 R153, R153, 0x2, RZ ;  /* 0x0000000299997824 */ /* 0x000fe200078e00ff */
[----:B------:R-:W-:-:S02]  /*4180*/  LEA.HI.X.SX32 R143, R143, c[0x0][0x16c], 0x1, P1 ;  /* 0x00005b008f8f7a11 */ /* 0x000fc400008f0eff */
[----:B------:R-:W-:Y:S02]  /*4190*/  LEA.HI.X.SX32 R217, R49, c[0x0][0x164], 0x1, P6 ;  /* 0x0000590031d97a11 */ /* 0x000fe400030f0eff */
[----:B------:R-:W-:Y:S02]  /*41a0*/  LEA R146, P6, R10, c[0x0][0x168], 0x1 ;  /* 0x00005a000a927a11 */ /* 0x000fe400078c08ff */
[----:B------:R-:W-:Y:S02]  /*41b0*/  LEA.HI.X.SX32 R139, R139, c[0x0][0x16c], 0x1, P3 ;  /* 0x00005b008b8b7a11 */ /* 0x000fe400018f0eff */
[----:B------:R-:W-:Y:S02]  /*41c0*/  LEA.HI.X.SX32 R137, R8, c[0x0][0x16c], 0x1, P4 ;  /* 0x00005b0008897a11 */ /* 0x000fe400020f0eff */
[----:B------:R-:W-:Y:S02]  /*41d0*/  LEA.HI.X.SX32 R135, R135, c[0x0][0x16c], 0x1, P5 ;  /* 0x00005b0087877a11 */ /* 0x000fe400028f0eff */
[----:B------:R-:W-:-:S02]  /*41e0*/  LEA.HI.X.SX32 R133, R10, c[0x0][0x16c], 0x1, P6 ;  /* 0x00005b000a857a11 */ /* 0x000fc400030f0eff */
[----:B------:R-:W-:Y:S02]  /*41f0*/  LEA.HI.X.SX32 R131, R11, c[0x0][0x16c], 0x1, P0 ;  /* 0x00005b000b837a11 */ /* 0x000fe400000f0eff */
[----:B------:R-:W-:Y:S02]  /*4200*/  LEA R142, P1, R12, c[0x0][0x168], 0x1 ;  /* 0x00005a000c8e7a11 */ /* 0x000fe400078208ff */
[----:B------:R-:W-:Y:S02]  /*4210*/  LEA R140, P2, R13, c[0x0][0x168], 0x1 ;  /* 0x00005a000d8c7a11 */ /* 0x000fe400078408ff */
[----:B------:R-:W-:Y:S02]  /*4220*/  LEA R138, P3, R14, c[0x0][0x168], 0x1 ;  /* 0x00005a000e8a7a11 */ /* 0x000fe400078608ff */
[----:B------:R-:W-:Y:S02]  /*4230*/  LEA R136, P4, R15, c[0x0][0x168], 0x1 ;  /* 0x00005a000f887a11 */ /* 0x000fe400078808ff */
[----:B------:R-:W-:-:S02]  /*4240*/  LEA R134, P5, R16, c[0x0][0x168], 0x1 ;  /* 0x00005a0010867a11 */ /* 0x000fc400078a08ff */
[----:B------:R-:W-:Y:S02]  /*4250*/  LEA R132, P6, R17, c[0x0][0x168], 0x1 ;  /* 0x00005a0011847a11 */ /* 0x000fe400078c08ff */
[----:B------:R-:W-:Y:S02]  /*4260*/  LEA R130, P0, R18, c[0x0][0x168], 0x1 ;  /* 0x00005a0012827a11 */ /* 0x000fe400078008ff */
[----:B------:R-:W-:Y:S02]  /*4270*/  LEA.HI.X.SX32 R129, R12, c[0x0][0x16c], 0x1, P1 ;  /* 0x00005b000c817a11 */ /* 0x000fe400008f0eff */
[----:B------:R-:W-:Y:S02]  /*4280*/  LEA.HI.X.SX32 R127, R13, c[0x0][0x16c], 0x1, P2 ;  /* 0x00005b000d7f7a11 */ /* 0x000fe400010f0eff */
[----:B------:R-:W-:Y:S02]  /*4290*/  LEA.HI.X.SX32 R125, R14, c[0x0][0x16c], 0x1, P3 ;  /* 0x00005b000e7d7a11 */ /* 0x000fe400018f0eff */
[----:B------:R-:W-:-:S02]  /*42a0*/  LEA.HI.X.SX32 R123, R15, c[0x0][0x16c], 0x1, P4 ;  /* 0x00005b000f7b7a11 */ /* 0x000fc400020f0eff */
[----:B------:R-:W-:Y:S02]  /*42b0*/  LEA.HI.X.SX32 R121, R16, c[0x0][0x16c], 0x1, P5 ;  /* 0x00005b0010797a11 */ /* 0x000fe400028f0eff */
[----:B------:R-:W-:Y:S02]  /*42c0*/  LEA.HI.X.SX32 R119, R17, c[0x0][0x16c], 0x1, P6 ;  /* 0x00005b0011777a11 */ /* 0x000fe400030f0eff */
[----:B------:R-:W-:Y:S02]  /*42d0*/  LEA.HI.X.SX32 R117, R18, c[0x0][0x16c], 0x1, P0 ;  /* 0x00005b0012757a11 */ /* 0x000fe400000f0eff */
[----:B------:R-:W-:Y:S02]  /*42e0*/  LEA R128, P1, R19, c[0x0][0x168], 0x1 ;  /* 0x00005a0013807a11 */ /* 0x000fe400078208ff */
[----:B------:R-:W-:Y:S02]  /*42f0*/  LEA R126, P2, R20, c[0x0][0x168], 0x1 ;  /* 0x00005a00147e7a11 */ /* 0x000fe400078408ff */
[----:B------:R-:W-:-:S02]  /*4300*/  LEA R124, P3, R21, c[0x0][0x168], 0x1 ;  /* 0x00005a00157c7a11 */ /* 0x000fc400078608ff */
[----:B------:R-:W-:Y:S02]  /*4310*/  LEA R122, P4, R23, c[0x0][0x168], 0x1 ;  /* 0x00005a00177a7a11 */ /* 0x000fe400078808ff */
[----:B------:R-:W-:Y:S02]  /*4320*/  LEA R120, P5, R22, c[0x0][0x168], 0x1 ;  /* 0x00005a0016787a11 */ /* 0x000fe400078a08ff */
[----:B------:R-:W-:Y:S02]  /*4330*/  LEA R118, P6, R24, c[0x0][0x168], 0x1 ;  /* 0x00005a0018767a11 */ /* 0x000fe400078c08ff */
[----:B------:R-:W-:Y:S02]  /*4340*/  LEA R116, P0, R25, c[0x0][0x168], 0x1 ;  /* 0x00005a0019747a11 */ /* 0x000fe400078008ff */
[----:B------:R-:W-:Y:S02]  /*4350*/  LEA.HI.X.SX32 R115, R19, c[0x0][0x16c], 0x1, P1 ;  /* 0x00005b0013737a11 */ /* 0x000fe400008f0eff */
[----:B------:R-:W-:-:S02]  /*4360*/  LEA.HI.X.SX32 R113, R20, c[0x0][0x16c], 0x1, P2 ;  /* 0x00005b0014717a11 */ /* 0x000fc400010f0eff */
[----:B------:R-:W-:Y:S02]  /*4370*/  LEA.HI.X.SX32 R111, R21, c[0x0][0x16c], 0x1, P3 ;  /* 0x00005b00156f7a11 */ /* 0x000fe400018f0eff */
[----:B------:R-:W-:Y:S02]  /*4380*/  LEA.HI.X.SX32 R109, R23, c[0x0][0x16c], 0x1, P4 ;  /* 0x00005b00176d7a11 */ /* 0x000fe400020f0eff */
[----:B------:R-:W-:Y:S02]  /*4390*/  LEA.HI.X.SX32 R107, R22, c[0x0][0x16c], 0x1, P5 ;  /* 0x00005b00166b7a11 */ /* 0x000fe400028f0eff */
[----:B------:R-:W-:Y:S02]  /*43a0*/  LEA.HI.X.SX32 R105, R24, c[0x0][0x16c], 0x1, P6 ;  /* 0x00005b0018697a11 */ /* 0x000fe400030f0eff */
[----:B------:R-:W-:Y:S02]  /*43b0*/  LEA.HI.X.SX32 R103, R25, c[0x0][0x16c], 0x1, P0 ;  /* 0x00005b0019677a11 */ /* 0x000fe400000f0eff */
[----:B------:R-:W-:-:S02]  /*43c0*/  LEA R114, P1, R26, c[0x0][0x168], 0x1 ;  /* 0x00005a001a727a11 */ /* 0x000fc400078208ff */
[----:B------:R-:W-:Y:S02]  /*43d0*/  LEA R112, P2, R27, c[0x0][0x168], 0x1 ;  /* 0x00005a001b707a11 */ /* 0x000fe400078408ff */
[----:B------:R-:W-:Y:S02]  /*43e0*/  LEA R110, P3, R28, c[0x0][0x168], 0x1 ;  /* 0x00005a001c6e7a11 */ /* 0x000fe400078608ff */
[----:B------:R-:W-:Y:S02]  /*43f0*/  LEA R108, P4, R29, c[0x0][0x168], 0x1 ;  /* 0x00005a001d6c7a11 */ /* 0x000fe400078808ff */
[----:B------:R-:W-:Y:S02]  /*4400*/  LEA R106, P5, R30, c[0x0][0x168], 0x1 ;  /* 0x00005a001e6a7a11 */ /* 0x000fe400078a08ff */
[----:B------:R-:W-:Y:S02]  /*4410*/  LEA R104, P6, R31, c[0x0][0x168], 0x1 ;  /* 0x00005a001f687a11 */ /* 0x000fe400078c08ff */
[----:B------:R-:W-:-:S02]  /*4420*/  LEA R102, P0, R32, c[0x0][0x168], 0x1 ;  /* 0x00005a0020667a11 */ /* 0x000fc400078008ff */
[----:B------:R-:W-:Y:S02]  /*4430*/  LEA.HI.X.SX32 R101, R26, c[0x0][0x16c], 0x1, P1 ;  /* 0x00005b001a657a11 */ /* 0x000fe400008f0eff */
[----:B------:R-:W-:Y:S02]  /*4440*/  LEA.HI.X.SX32 R99, R27, c[0x0][0x16c], 0x1, P2 ;  /* 0x00005b001b637a11 */ /* 0x000fe400010f0eff */
        /* <DEDUP_REMOVED lines=68> */
[----:B------:R-:W-:Y:S02]  /*4890*/  LOP3.LUT R183, R184, 0x40, RZ, 0x3c, !PT ;  /* 0x00000040b8b77812 */ /* 0x000fe400078e3cff */
[----:B------:R-:W-:-:S02]  /*48a0*/  LEA.HI.X.SX32 R3, R3, c[0x0][0x16c], 0x1, P1 ;  /* 0x00005b0003037a11 */ /* 0x000fc400008f0eff */
[----:B------:R-:W-:Y:S02]  /*48b0*/  LEA.HI.X.SX32 R2, R2, c[0x0][0x16c], 0x1, P2 ;  /* 0x00005b0002027a11 */ /* 0x000fe400010f0eff */
[----:B------:R-:W-:Y:S02]  /*48c0*/  LEA.HI.X.SX32 R0, R0, c[0x0][0x16c], 0x1, P3 ;  /* 0x00005b0000007a11 */ /* 0x000fe400018f0eff */
[----:B------:R-:W-:Y:S02]  /*48d0*/  LEA.HI.X.SX32 R157, R157, c[0x0][0x16c], 0x1, P4 ;  /* 0x00005b009d9d7a11 */ /* 0x000fe400020f0eff */
[----:B------:R-:W-:Y:S02]  /*48e0*/  LEA.HI.X.SX32 R159, R159, c[0x0][0x16c], 0x1, P5 ;  /* 0x00005b009f9f7a11 */ /* 0x000fe400028f0eff */
[----:B------:R-:W-:Y:S02]  /*48f0*/  LEA.HI.X.SX32 R161, R161, c[0x0][0x16c], 0x1, P6 ;  /* 0x00005b00a1a17a11 */ /* 0x000fe400030f0eff */
[----:B------:R-:W-:-:S02]  /*4900*/  LEA.HI.X.SX32 R163, R163, c[0x0][0x16c], 0x1, P0 ;  /* 0x00005b00a3a37a11 */ /* 0x000fc400000f0eff */
.L_x_2:
[----:B------:R-:W-:Y:S01]  /*4910*/  ISETP.GE.AND P0, PT, R215, UR4, PT ;  /* 0x00000004d7007c0c */ /* 0x000fe2000bf06270 */
[----:B------:R-:W-:Y:S01]  /*4920*/  IMAD.WIDE R56, R195, 0x2, R216 ;  /* 0x00000002c3387825 */ /* 0x000fe200078e02d8 */
[----:B------:R-:W-:-:S02]  /*4930*/  ISETP.GE.AND P1, PT, R214, UR4, PT ;  /* 0x00000004d6007c0c */ /* 0x000fc4000bf26270 */
[----:B------:R-:W-:Y:S02]  /*4940*/  PRMT R225, RZ, 0x7610, R225 ;  /* 0x00007610ffe17816 */ /* 0x000fe400000000e1 */
[----:B------:R-:W-:Y:S02]  /*4950*/  ISETP.GE.AND P2, PT, R213, UR4, PT ;  /* 0x00000004d5007c0c */ /* 0x000fe4000bf46270 */
[----:B------:R-:W-:Y:S02]  /*4960*/  ISETP.GE.AND P3, PT, R212, UR4, PT ;  /* 0x00000004d4007c0c */ /* 0x000fe4000bf66270 */
[----:B------:R-:W-:-:S03]  /*4970*/  PRMT R224, RZ, 0x7610, R224 ;  /* 0x00007610ffe07816 */ /* 0x000fc600000000e0 */
[----:B------:R0:W2:Y:S01]  /*4980*/  @!P0 LDG.E.U16 R225, [R56.64] ;  /* 0x0000000638e18981 */ /* 0x0000a2000c1e1500 */
[----:B------:R-:W-:Y:S01]  /*4990*/  ISETP.GE.AND P4, PT, R210, UR4, PT ;  /* 0x00000004d2007c0c */ /* 0x000fe2000bf86270 */
[----:B------:R-:W-:Y:S01]  /*49a0*/  IMAD.WIDE R58, R171, 0x2, R216 ;  /* 0x00000002ab3a7825 */ /* 0x000fe200078e02d8 */
[----:B------:R-:W-:Y:S02]  /*49b0*/  PRMT R223, RZ, 0x7610, R223 ;  /* 0x00007610ffdf7816 */ /* 0x000fe400000000df */
[----:B------:R-:W-:Y:S01]  /*49c0*/  PRMT R222, RZ, 0x7610, R222 ;  /* 0x00007610ffde7816 */ /* 0x000fe200000000de */
[----:B------:R-:W-:Y:S01]  /*49d0*/  IMAD.WIDE R64, R172, 0x2, R216 ;  /* 0x00000002ac407825 */ /* 0x000fe200078e02d8 */
[----:B------:R-:W-:Y:S02]  /*49e0*/  PRMT R220, RZ, 0x7610, R220 ;  /* 0x00007610ffdc7816 */ /* 0x000fe400000000dc */
[----:B------:R1:W3:Y:S01]  /*49f0*/  @!P2 LDG.E.U16 R223, [R58.64] ;  /* 0x000000063adfa981 */ /* 0x0002e2000c1e1500 */
[----:B0-----:R-:W-:Y:S01]  /*4a00*/  IMAD.WIDE R56, R170, 0x2, R216 ;  /* 0x00000002aa387825 */ /* 0x001fe200078e02d8 */
[----:B------:R-:W-:-:S02]  /*4a10*/  ISETP.GE.AND P0, PT, R211, UR4, PT ;  /* 0x00000004d3007c0c */ /* 0x000fc4000bf06270 */
[----:B------:R0:W4:Y:S04]  /*4a20*/  @!P3 LDG.E.U16 R222, [R64.64] ;  /* 0x0000000640deb981 */ /* 0x000128000c1e1500 */
[----:B------:R5:W2:Y:S01]  /*4a30*/  @!P1 LDG.E.U16 R224, [R56.64] ;  /* 0x0000000638e09981 */ /* 0x000aa2000c1e1500 */
[----:B------:R-:W-:Y:S01]  /*4a40*/  ISETP.GE.AND P1, PT, R209, UR4, PT ;  /* 0x00000004d1007c0c */ /* 0x000fe2000bf26270 */
[----:B-1----:R-:W-:Y:S01]  /*4a50*/  IMAD.WIDE R58, R174, 0x2, R216 ;  /* 0x00000002ae3a7825 */ /* 0x002fe200078e02d8 */
[----:B------:R-:W-:Y:S02]  /*4a60*/  ISETP.GE.AND P3, PT, R205, UR4, PT ;  /* 0x00000004cd007c0c */ /* 0x000fe4000bf66270 */
[----:B------:R-:W-:Y:S01]  /*4a70*/  PRMT R219, RZ, 0x7610, R219 ;  /* 0x00007610ffdb7816 */ /* 0x000fe200000000db */
[----:B0-----:R-:W-:Y:S01]  /*4a80*/  IMAD.WIDE R64, R175, 0x2, R216 ;  /* 0x00000002af407825 */ /* 0x001fe200078e02d8 */
[----:B------:R0:W2:Y:S01]  /*4a90*/  @!P4 LDG.E.U16 R220, [R58.64] ;  /* 0x000000063adcc981 */ /* 0x0000a2000c1e1500 */
[----:B------:R-:W-:-:S02]  /*4aa0*/  ISETP.GE.AND P2, PT, R208, UR4, PT ;  /* 0x00000004d0007c0c */ /* 0x000fc4000bf46270 */
[----:B------:R-:W-:Y:S01]  /*4ab0*/  ISETP.GE.AND P4, PT, R202, UR4, PT ;  /* 0x00000004ca007c0c */ /* 0x000fe2000bf86270 */
[----:B-----5:R-:W-:Y:S01]  /*4ac0*/  IMAD.WIDE R56, R173, 0x2, R216 ;  /* 0x00000002ad387825 */ /* 0x020fe200078e02d8 */
[----:B------:R-:W-:Y:S02]  /*4ad0*/  PRMT R221, RZ, 0x7610, R221 ;  /* 0x00007610ffdd7816 */ /* 0x000fe400000000dd */
[----:B------:R1:W5:Y:S01]  /*4ae0*/  @!P1 LDG.E.U16 R219, [R64.64] ;  /* 0x0000000640db9981 */ /* 0x000362000c1e1500 */
[----:B------:R-:W-:Y:S02]  /*4af0*/  PRMT R86, RZ, 0x7610, R86 ;  /* 0x00007610ff567816 */ /* 0x000fe40000000056 */
[----:B------:R-:W-:Y:S01]  /*4b00*/  PRMT R218, RZ, 0x7610, R218 ;  /* 0x00007610ffda7816 */ /* 0x000fe200000000da */
[----:B------:R0:W2:Y:S01]  /*4b10*/  @!P0 LDG.E.U16 R221, [R56.64] ;  /* 0x0000000638dd8981 */ /* 0x0000a2000c1e1500 */
[----:B------:R-:W-:Y:S01]  /*4b20*/  PRMT R79, RZ, 0x7610, R79 ;  /* 0x00007610ff4f7816 */ /* 0x000fe2000000004f */
[----:B-1----:R-:W-:Y:S01]  /*4b30*/  IMAD.WIDE R64, R177, 0x2, R216 ;  /* 0x00000002b1407825 */ /* 0x002fe200078e02d8 */
[----:B------:R-:W-:-:S02]  /*4b40*/  ISETP.GE.AND P0, PT, R206, UR4, PT ;  /* 0x00000004ce007c0c */ /* 0x000fc4000bf06270 */
[----:B------:R-:W-:Y:S01]  /*4b50*/  ISETP.GE.AND P1, PT, R204, UR4, PT ;  /* 0x00000004cc007c0c */ /* 0x000fe2000bf26270 */
[--C-:B0-----:R-:W-:Y:S01]  /*4b60*/  IMAD.WIDE R56, R196, 0x2, R216.reuse ;  /* 0x00000002c4387825 */ /* 0x101fe200078e02d8 */
[----:B------:R0:W2:Y:S01]  /*4b70*/  @!P3 LDG.E.U16 R86, [R64.64] ;  /* 0x000000064056b981 */ /* 0x0000a2000c1e1500 */
[----:B------:R-:W-:Y:S02]  /*4b80*/  ISETP.GE.AND P3, PT, R201, UR4, PT ;  /* 0x00000004c9007c0c */ /* 0x000fe4000bf66270 */
[----:B------:R-:W-:Y:S01]  /*4b90*/  ISETP.GE.AND P5, PT, R200, UR4, PT ;  /* 0x00000004c8007c0c */ /* 0x000fe2000bfa6270 */
[----:B------:R1:W2:Y:S01]  /*4ba0*/  @!P2 LDG.E.U16 R218, [R56.64] ;  /* 0x0000000638daa981 */ /* 0x0002a2000c1e1500 */
[----:B0-----:R-:W-:Y:S01]  /*4bb0*/  IMAD.WIDE R64, R180, 0x2, R216 ;  /* 0x00000002b4407825 */ /* 0x001fe200078e02d8 */
[----:B------:R-:W-:Y:S02]  /*4bc0*/  ISETP.GE.AND P2, PT, R203, UR4, PT ;  /* 0x00000004cb007c0c */ /* 0x000fe4000bf46270 */
[----:B------:R-:W-:-:S02]  /*4bd0*/  PRMT R87, RZ, 0x7610, R87 ;  /* 0x00007610ff577816 */ /* 0x000fc40000000057 */
[----:B------:R0:W2:Y:S01]  /*4be0*/  @!P4 LDG.E.U16 R79, [R64.64] ;  /* 0x00000006404fc981 */ /* 0x0000a2000c1e1500 */
[----:B------:R-:W-:Y:S01]  /*4bf0*/  ISETP.GE.AND P4, PT, R199, UR4, PT ;  /* 0x00000004c7007c0c */ /* 0x000fe2000bf86270 */
[----:B------:R-:W-:Y:S01]  /*4c00*/  IMAD.WIDE R58, R176, 0x2, R216 ;  /* 0x00000002b03a7825 */ /* 0x000fe200078e02d8 */
[----:B------:R-:W-:-:S03]  /*4c10*/  PRMT R85, RZ, 0x7610, R85 ;  /* 0x00007610ff557816 */ /* 0x000fc60000000055 */
[----:B-1----:R-:W-:Y:S01]  /*4c20*/  IMAD.WIDE R56, R178, 0x2, R216 ;  /* 0x00000002b2387825 */ /* 0x002fe200078e02d8 */
[----:B------:R1:W2:Y:S01]  /*4c30*/  @!P0 LDG.E.U16 R87, [R58.64] ;  /* 0x000000063a578981 */ /* 0x0002a2000c1e1500 */
[----:B------:R-:W-:Y:S02]  /*4c40*/  PRMT R84, RZ, 0x7610, R84 ;  /* 0x00007610ff547816 */ /* 0x000fe40000000054 */
[----:B------:R-:W-:Y:S01]  /*4c50*/  PRMT R78, RZ, 0x7610, R78 ;  /* 0x00007610ff4e7816 */ /* 0x000fe2000000004e */
[----:B------:R0:W2:Y:S01]  /*4c60*/  @!P1 LDG.E.U16 R85, [R56.64] ;  /* 0x0000000638559981 */ /* 0x0000a2000c1e1500 */
[----:B------:R-:W-:Y:S01]  /*4c70*/  PRMT R77, RZ, 0x7610, R77 ;  /* 0x00007610ff4d7816 */ /* 0x000fe2000000004d */
[----:B------:R-:W-:Y:S01]  /*4c80*/  IMAD.WIDE R66, R182, 0x2, R216 ;  /* 0x00000002b6427825 */ /* 0x000fe200078e02d8 */
[----:B------:R-:W-:-:S03]  /*4c90*/  PRMT R76, RZ, 0x7610, R76 ;  /* 0x00007610ff4c7816 */ /* 0x000fc6000000004c */
[--C-:B-1----:R-:W-:Y:S01]  /*4ca0*/  IMAD.WIDE R58, R179, 0x2, R216.reuse ;  /* 0x00000002b33a7825 */ /* 0x102fe200078e02d8 */
[----:B------:R1:W2:Y:S03]  /*4cb0*/  @!P5 LDG.E.U16 R77, [R66.64] ;  /* 0x00000006424dd981 */ /* 0x0002a6000c1e1500 */
[--C-:B0-----:R-:W-:Y:S01]  /*4cc0*/  IMAD.WIDE R56, R181, 0x2, R216.reuse ;  /* 0x00000002b5387825 */ /* 0x101fe200078e02d8 */
[----:B------:R0:W2:Y:S03]  /*4cd0*/  @!P2 LDG.E.U16 R84, [R58.64] ;  /* 0x000000063a54a981 */ /* 0x0000a6000c1e1500 */
[----:B------:R-:W-:Y:S01]  /*4ce0*/  IMAD.WIDE R64, R197, 0x2, R216 ;  /* 0x00000002c5407825 */ /* 0x000fe200078e02d8 */
[----:B------:R0:W2:Y:S04]  /*4cf0*/  @!P3 LDG.E.U16 R78, [R56.64] ;  /* 0x00000006384eb981 */ /* 0x0000a8000c1e1500 */
[----:B------:R1:W2:Y:S04]  /*4d00*/  @!P4 LDG.E.U16 R76, [R64.64] ;  /* 0x00000006404cc981 */ /* 0x0002a8000c1e1500 */
[----:B------:R-:W-:Y:S01]  /*4d10*/  BAR.SYNC.DEFER_BLOCKING 0x0 ;  /* 0x0000000000007b1d */ /* 0x000fe20000010000 */
[----:B------:R-:W-:-:S02]  /*4d20*/  ISETP.GE.AND P0, PT, R207, UR4, PT ;  /* 0x00000004cf007c0c */ /* 0x000fc4000bf06270 */
[-C--:B0-----:R-:W-:Y:S02]  /*4d30*/  IADD3 R58, P1, R152, R153.reuse, RZ ;  /* 0x00000099983a7210 */ /* 0x081fe40007f3e0ff */
[-C--:B------:R-:W-:Y:S02]  /*4d40*/  IADD3 R56, P2, R164, R153.reuse, RZ ;  /* 0x00000099a4387210 */ /* 0x080fe40007f5e0ff */
[----:B------:R-:W-:Y:S01]  /*4d50*/  PRMT R75, RZ, 0x7610, R75 ;  /* 0x00007610ff4b7816 */ /* 0x000fe2000000004b */
[--C-:B------:R-:W-:Y:S01]  /*4d60*/  IMAD.X R59, R145, 0x1, R154.reuse, P1 ;  /* 0x00000001913b7824 */ /* 0x100fe200008e069a */
[----:B-1----:R-:W-:Y:S01]  /*4d70*/  IADD3 R64, P1, R16, R153, RZ ;  /* 0x0000009910407210 */ /* 0x002fe20007f3e0ff */
[----:B------:R-:W-:Y:S01]  /*4d80*/  IMAD.X R57, R163, 0x1, R154, P2 ;  /* 0x00000001a3397824 */ /* 0x000fe200010e069a */
[----:B------:R-:W-:Y:S02]  /*4d90*/  PRMT R74, RZ, 0x7610, R74 ;  /* 0x00007610ff4a7816 */ /* 0x000fe4000000004a */
[----:B------:R-:W-:Y:S01]  /*4da0*/  PRMT R72, RZ, 0x7610, R72 ;  /* 0x00007610ff487816 */ /* 0x000fe20000000048 */
[----:B------:R-:W-:Y:S01]  /*4db0*/  IMAD.X R65, R5, 0x1, R154, P1 ;  /* 0x0000000105417824 */ /* 0x000fe200008e069a */
[----:B------:R-:W-:Y:S01]  /*4dc0*/  PRMT R71, RZ, 0x7610, R71 ;  /* 0x00007610ff477816 */ /* 0x000fe20000000047 */
[----:B------:R0:W2:Y:S04]  /*4dd0*/  @!P0 LDG.E.U16 R75, [R56.64] ;  /* 0x00000006384b8981 */ /* 0x0000a8000c1e1500 */
[----:B------:R1:W2:Y:S01]  /*4de0*/  @!P0 LDG.E.U16 R74, [R64.64] ;  /* 0x00000006404a8981 */ /* 0x0002a2000c1e1500 */
[----:B------:R-:W-:-:S03]  /*4df0*/  PRMT R70, RZ, 0x7610, R70 ;  /* 0x00007610ff467816 */ /* 0x000fc60000000046 */
[----:B------:R1:W2:Y:S01]  /*4e00*/  @!P0 LDG.E.U16 R72, [R58.64] ;  /* 0x000000063a488981 */ /* 0x0002a2000c1e1500 */
[----:B0-----:R-:W-:-:S05]  /*4e10*/  IADD3 R56, P1, R48, R153, RZ ;  /* 0x0000009930387210 */ /* 0x001fca0007f3e0ff */
[--C-:B------:R-:W-:Y:S01]  /*4e20*/  IMAD.X R57, R35, 0x1, R154.reuse, P1 ;  /* 0x0000000123397824 */ /* 0x100fe200008e069a */
[-C--:B-1----:R-:W-:Y:S02]  /*4e30*/  IADD3 R64, P1, R96, R153.reuse, RZ ;  /* 0x0000009960407210 */ /* 0x082fe40007f3e0ff */
[-C--:B------:R-:W-:Y:S02]  /*4e40*/  IADD3 R58, P2, R32, R153.reuse, RZ ;  /* 0x00000099203a7210 */ /* 0x080fe40007f5e0ff */
[----:B------:R0:W2:Y:S01]  /*4e50*/  @!P0 LDG.E.U16 R71, [R56.64] ;  /* 0x0000000638478981 */ /* 0x0000a2000c1e1500 */
[----:B------:R-:W-:Y:S02]  /*4e60*/  IADD3.X R65, R51, R154, RZ, P1, !PT ;  /* 0x0000009a33417210 */ /* 0x000fe40000ffe4ff */
[----:B------:R-:W-:Y:S01]  /*4e70*/  PRMT R73, RZ, 0x7610, R73 ;  /* 0x00007610ff497816 */ /* 0x000fe20000000049 */
[----:B------:R-:W-:Y:S02]  /*4e80*/  IMAD.X R59, R19, 0x1, R154, P2 ;  /* 0x00000001133b7824 */ /* 0x000fe400010e069a */
[----:B------:R1:W2:Y:S01]  /*4e90*/  @!P0 LDG.E.U16 R70, [R64.64] ;  /* 0x0000000640468981 */ /* 0x0002a2000c1e1500 */
[----:B0-----:R-:W-:-:S03]  /*4ea0*/  IADD3 R56, P1, R128, R153, RZ ;  /* 0x0000009980387210 */ /* 0x001fc60007f3e0ff */
[----:B------:R0:W2:Y:S02]  /*4eb0*/  @!P0 LDG.E.U16 R73, [R58.64] ;  /* 0x000000063a498981 */ /* 0x0000a4000c1e1500 */
[--C-:B------:R-:W-:Y:S01]  /*4ec0*/  IMAD.X R57, R115, 0x1, R154.reuse, P1 ;  /* 0x0000000173397824 */ /* 0x100fe200008e069a */
[----:B-1----:R-:W-:Y:S02]  /*4ed0*/  PRMT R65, RZ, 0x7610, R65 ;  /* 0x00007610ff417816 */ /* 0x002fe40000000041 */
[-C--:B------:R-:W-:Y:S02]  /*4ee0*/  IADD3 R226, P1, R144, R153.reuse, RZ ;  /* 0x0000009990e27210 */ /* 0x080fe40007f3e0ff */
[----:B0-----:R-:W-:Y:S02]  /*4ef0*/  IADD3 R58, P2, R112, R153, RZ ;  /* 0x00000099703a7210 */ /* 0x001fe40007f5e0ff */
[----:B------:R0:W2:Y:S01]  /*4f00*/  @!P0 LDG.E.U16 R65, [R56.64] ;  /* 0x0000000638418981 */ /* 0x0000a2000c1e1500 */
[----:B------:R-:W-:Y:S01]  /*4f10*/  PRMT R69, RZ, 0x7610, R69 ;  /* 0x00007610ff457816 */ /* 0x000fe20000000045 */
[----:B------:R-:W-:-:S02]  /*4f20*/  IMAD.X R227, R131, 0x1, R154, P1 ;  /* 0x0000000183e37824 */ /* 0x000fc400008e069a */
[----:B------:R-:W-:Y:S01]  /*4f30*/  IMAD.X R59, R99, 0x1, R154, P2 ;  /* 0x00000001633b7824 */ /* 0x000fe200010e069a */
[----:B------:R-:W-:-:S04]  /*4f40*/  PRMT R66, RZ, 0x7610, R66 ;  /* 0x00007610ff427816 */ /* 0x000fc80000000042 */
[----:B------:R1:W2:Y:S01]  /*4f50*/  @!P0 LDG.E.U16 R69, [R58.64] ;  /* 0x000000063a458981 */ /* 0x0002a2000c1e1500 */
[----:B0-----:R-:W-:-:S05]  /*4f60*/  IADD3 R56, P1, R18, R153, RZ ;  /* 0x0000009912387210 */ /* 0x001fca0007f3e0ff */
[--C-:B------:R-:W-:Y:S01]  /*4f70*/  IMAD.X R57, R6, 0x1, R154.reuse, P1 ;  /* 0x0000000106397824 */ /* 0x100fe200008e069a */
[-C--:B------:R-:W-:Y:S02]  /*4f80*/  IADD3 R228, P1, R34, R153.reuse, RZ ;  /* 0x0000009922e47210 */ /* 0x080fe40007f3e0ff */
[----:B-1----:R-:W-:Y:S02]  /*4f90*/  IADD3 R58, P2, R162, R153, RZ ;  /* 0x00000099a23a7210 */ /* 0x002fe40007f5e0ff */
[----:B------:R0:W2:Y:S01]  /*4fa0*/  @!P0 LDG.E.U16 R66, [R56.64] ;  /* 0x0000000638428981 */ /* 0x0000a2000c1e1500 */
[----:B------:R-:W-:Y:S01]  /*4fb0*/  PRMT R67, RZ, 0x7610, R67 ;  /* 0x00007610ff437816 */ /* 0x000fe20000000043 */
[----:B------:R-:W-:Y:S01]  /*4fc0*/  IMAD.X R229, R21, 0x1, R154, P1 ;  /* 0x0000000115e57824 */ /* 0x000fe200008e069a */
[----:B------:R-:W-:Y:S01]  /*4fd0*/  PRMT R64, RZ, 0x7610, R64 ;  /* 0x00007610ff407816 */ /* 0x000fe20000000040 */
[----:B------:R-:W-:Y:S01]  /*4fe0*/  IMAD.X R59, R161, 0x1, R154, P2 ;  /* 0x00000001a13b7824 */ /* 0x000fe200010e069a */
[----:B------:R-:W-:-:S04]  /*4ff0*/  PRMT R68, RZ, 0x7610, R68 ;  /* 0x00007610ff447816 */ /* 0x000fc80000000044 */
[----:B------:R1:W2:Y:S01]  /*5000*/  @!P0 LDG.E.U16 R67, [R58.64] ;  /* 0x000000063a438981 */ /* 0x0002a2000c1e1500 */
[----:B0-----:R-:W-:-:S03]  /*5010*/  IADD3 R56, P1, R98, R153, RZ ;  /* 0x0000009962387210 */ /* 0x001fc60007f3e0ff */
[----:B------:R0:W2:Y:S02]  /*5020*/  @!P0 LDG.E.U16 R64, [R228.64] ;  /* 0x00000006e4408981 */ /* 0x0000a4000c1e1500 */
[----:B------:R-:W-:Y:S02]  /*5030*/  IMAD.X R57, R53, 0x1, R154, P1 ;  /* 0x0000000135397824 */ /* 0x000fe400008e069a */
[----:B------:R0:W2:Y:S01]  /*5040*/  @!P0 LDG.E.U16 R68, [R226.64] ;  /* 0x00000006e2448981 */ /* 0x0000a2000c1e1500 */
[----:B-1----:R-:W-:Y:S02]  /*5050*/  PRMT R58, RZ, 0x7610, R58 ;  /* 0x00007610ff3a7816 */ /* 0x002fe4000000003a */
[-C--:B0-----:R-:W-:Y:S02]  /*5060*/  IADD3 R228, P1, R114, R153.reuse, RZ ;  /* 0x0000009972e47210 */ /* 0x081fe40007f3e0ff */
[----:B------:R-:W-:Y:S02]  /*5070*/  PRMT R59, RZ, 0x7610, R59 ;  /* 0x00007610ff3b7816 */ /* 0x000fe4000000003b */
[----:B------:R0:W2:Y:S01]  /*5080*/  @!P0 LDG.E.U16 R58, [R56.64] ;  /* 0x00000006383a8981 */ /* 0x0000a2000c1e1500 */
[----:B------:R-:W-:Y:S01]  /*5090*/  IADD3 R226, P2, R50, R153, RZ ;  /* 0x0000009932e27210 */ /* 0x000fe20007f5e0ff */
[----:B------:R-:W-:Y:S01]  /*50a0*/  IMAD.X R229, R101, 0x1, R154, P1 ;  /* 0x0000000165e57824 */ /* 0x000fe200008e069a */
[----:B------:R-:W-:-:S03]  /*50b0*/  PRMT R249, RZ, 0x7610, R249 ;  /* 0x00007610fff97816 */ /* 0x000fc600000000f9 */
[----:B------:R-:W-:Y:S01]  /*50c0*/  IMAD.X R227, R37, 0x1, R154, P2 ;  /* 0x0000000125e37824 */ /* 0x000fe200010e069a */
[----:B------:R-:W-:Y:S02]  /*50d0*/  PRMT R247, RZ, 0x7610, R247 ;  /* 0x00007610fff77816 */ /* 0x000fe400000000f7 */
[----:B------:R-:W-:Y:S01]  /*50e0*/  PRMT R248, RZ, 0x7610, R248 ;  /* 0x00007610fff87816 */ /* 0x000fe200000000f8 */
[----:B------:R1:W2:Y:S01]  /*50f0*/  @!P0 LDG.E.U16 R249, [R228.64] ;  /* 0x00000006e4f98981 */ /* 0x0002a2000c1e1500 */
[----:B0-----:R-:W-:-:S03]  /*5100*/  IADD3 R56, P1, R146, R153, RZ ;  /* 0x0000009992387210 */ /* 0x001fc60007f3e0ff */
[----:B------:R0:W2:Y:S02]  /*5110*/  @!P0 LDG.E.U16 R59, [R226.64] ;  /* 0x00000006e23b8981 */ /* 0x0000a4000c1e1500 */
[----:B------:R-:W-:Y:S01]  /*5120*/  IMAD.X R57, R133, 0x1, R154, P1 ;  /* 0x0000000185397824 */ /* 0x000fe200008e069a */
[----:B-1----:R-:W-:-:S04]  /*5130*/  IADD3 R228, P1, R160, R153, RZ ;  /* 0x00000099a0e47210 */ /* 0x002fc80007f3e0ff */
[----:B------:R1:W2:Y:S01]  /*5140*/  @!P0 LDG.E.U16 R247, [R56.64] ;  /* 0x0000000638f78981 */ /* 0x0002a2000c1e1500 */
[----:B0-----:R-:W-:-:S04]  /*5150*/  IADD3 R226, P2, R130, R153, RZ ;  /* 0x0000009982e27210 */ /* 0x001fc80007f5e0ff */
[----:B------:R-:W-:Y:S02]  /*5160*/  IADD3.X R227, R117, R154, RZ, P2, !PT ;  /* 0x0000009a75e37210 */ /* 0x000fe400017fe4ff */
[----:B-1----:R-:W-:Y:S01]  /*5170*/  IADD3 R56, P2, R20, R153, RZ ;  /* 0x0000009914387210 */ /* 0x002fe20007f5e0ff */
[--C-:B------:R-:W-:Y:S02]  /*5180*/  IMAD.X R229, R159, 0x1, R154.reuse, P1 ;  /* 0x000000019fe57824 */ /* 0x100fe400008e069a */
[----:B------:R0:W2:Y:S01]  /*5190*/  @!P0 LDG.E.U16 R248, [R226.64] ;  /* 0x00000006e2f88981 */ /* 0x0000a2000c1e1500 */
[----:B------:R-:W-:Y:S01]  /*51a0*/  PRMT R245, RZ, 0x7610, R245 ;  /* 0x00007610fff57816 */ /* 0x000fe200000000f5 */
[----:B------:R-:W-:Y:S01]  /*51b0*/  IMAD.X R57, R7, 0x1, R154, P2 ;  /* 0x0000000107397824 */ /* 0x000fe200010e069a */
[----:B------:R-:W-:-:S04]  /*51c0*/  PRMT R244, RZ, 0x7610, R244 ;  /* 0x00007610fff47816 */ /* 0x000fc800000000f4 */
[----:B------:R1:W2:Y:S01]  /*51d0*/  @!P0 LDG.E.U16 R245, [R56.64] ;  /* 0x0000000638f58981 */ /* 0x0002a2000c1e1500 */
[----:B0-----:R-:W-:-:S05]  /*51e0*/  IADD3 R226, P1, R36, R153, RZ ;  /* 0x0000009924e27210 */ /* 0x001fca0007f3e0ff */
[----:B------:R-:W-:Y:S01]  /*51f0*/  IMAD.X R227, R23, 0x1, R154, P1 ;  /* 0x0000000117e37824 */ /* 0x000fe200008e069a */
[----:B-1----:R-:W-:-:S04]  /*5200*/  IADD3 R56, P1, R52, R153, RZ ;  /* 0x0000009934387210 */ /* 0x002fc80007f3e0ff */
[----:B------:R0:W2:Y:S01]  /*5210*/  @!P0 LDG.E.U16 R244, [R226.64] ;  /* 0x00000006e2f48981 */ /* 0x0000a2000c1e1500 */
[----:B------:R-:W-:Y:S01]  /*5220*/  PRMT R243, RZ, 0x7610, R243 ;  /* 0x00007610fff37816 */ /* 0x000fe200000000f3 */
[----:B------:R-:W-:-:S05]  /*5230*/  IMAD.X R57, R39, 0x1, R154, P1 ;  /* 0x0000000127397824 */ /* 0x000fca00008e069a */
[----:B------:R1:W2:Y:S01]  /*5240*/  @!P0 LDG.E.U16 R243, [R56.64] ;  /* 0x0000000638f38981 */ /* 0x0002a2000c1e1500 */
[----:B0-----:R-:W-:-:S05]  /*5250*/  IADD3 R226, P1, R100, R153, RZ ;  /* 0x0000009964e27210 */ /* 0x001fca0007f3e0ff */
[----:B------:R-:W-:Y:S01]  /*5260*/  IMAD.X R227, R55, 0x1, R154, P1 ;  /* 0x0000000137e37824 */ /* 0x000fe200008e069a */
[----:B-1----:R-:W-:Y:S02]  /*5270*/  IADD3 R56, P1, R116, R153, RZ ;  /* 0x0000009974387210 */ /* 0x002fe40007f3e0ff */
[----:B------:R-:W-:-:S03]  /*5280*/  PRMT R241, RZ, 0x7610, R241 ;  /* 0x00007610fff17816 */ /* 0x000fc600000000f1 */
[----:B------:R-:W-:-:S05]  /*5290*/  IMAD.X R57, R103, 0x1, R154, P1 ;  /* 0x0000000167397824 */ /* 0x000fca00008e069a */
[----:B------:R0:W3:Y:S01]  /*52a0*/  @!P0 LDG.E.U16 R241, [R56.64] ;  /* 0x0000000638f18981 */ /* 0x0000e2000c1e1500 */
[----:B------:R-:W-:Y:S02]  /*52b0*/  PRMT R240, RZ, 0x7610, R240 ;  /* 0x00007610fff07816 */ /* 0x000fe400000000f0 */
[----:B0-----:R-:W-:-:S05]  /*52c0*/  IADD3 R56, P1, R132, R153, RZ ;  /* 0x0000009984387210 */ /* 0x001fca0007f3e0ff */
[----:B------:R-:W-:-:S05]  /*52d0*/  IMAD.X R57, R119, 0x1, R154, P1 ;  /* 0x0000000177397824 */ /* 0x000fca00008e069a */
[----:B------:R0:W3:Y:S01]  /*52e0*/  @!P0 LDG.E.U16 R240, [R56.64] ;  /* 0x0000000638f08981 */ /* 0x0000e2000c1e1500 */
[----:B------:R-:W-:Y:S02]  /*52f0*/  PRMT R239, RZ, 0x7610, R239 ;  /* 0x00007610ffef7816 */ /* 0x000fe400000000ef */
[----:B0-----:R-:W-:-:S05]  /*5300*/  IADD3 R56, P1, R147, R153, RZ ;  /* 0x0000009993387210 */ /* 0x001fca0007f3e0ff */
[----:B------:R-:W-:Y:S01]  /*5310*/  IMAD.X R57, R135, 0x1, R154, P1 ;  /* 0x0000000187397824 */ /* 0x000fe200008e069a */
[----:B------:R-:W-:-:S04]  /*5320*/  PRMT R238, RZ, 0x7610, R238 ;  /* 0x00007610ffee7816 */ /* 0x000fc800000000ee */
[----:B------:R0:W4:Y:S02]  /*5330*/  @!P0 LDG.E.U16 R239, [R56.64] ;  /* 0x0000000638ef8981 */ /* 0x000124000c1e1500 */
[----:B0-----:R-:W-:-:S04]  /*5340*/  IADD3 R56, P1, R158, R153, RZ ;  /* 0x000000999e387210 */ /* 0x001fc80007f3e0ff */
[----:B------:R-:W-:-:S05]  /*5350*/  IADD3.X R57, R157, R154, RZ, P1, !PT ;  /* 0x0000009a9d397210 */ /* 0x000fca0000ffe4ff */
[----:B------:R0:W5:Y:S01]  /*5360*/  @!P0 LDG.E.U16 R238, [R56.64] ;  /* 0x0000000638ee8981 */ /* 0x000162000c1e1500 */
[----:B------:R-:W-:Y:S02]  /*5370*/  PRMT R237, RZ, 0x7610, R237 ;  /* 0x00007610ffed7816 */ /* 0x000fe400000000ed */
[----:B0-----:R-:W-:-:S05]  /*5380*/  IADD3 R56, P1, R22, R153, RZ ;  /* 0x0000009916387210 */ /* 0x001fca0007f3e0ff */
[----:B------:R-:W-:-:S05]  /*5390*/  IMAD.X R57, R9, 0x1, R154, P1 ;  /* 0x0000000109397824 */ /* 0x000fca00008e069a */
        /* <DEDUP_REMOVED lines=26> */
[----:B------:R-:W-:-:S06]  /*5540*/  PRMT R246, RZ, 0x7610, R246 ;  /* 0x00007610fff67816 */ /* 0x000fcc00000000f6 */
[----:B------:R1:W5:Y:S01]  /*5550*/  @!P0 LDG.E.U16 R246, [R228.64] ;  /* 0x00000006e4f68981 */ /* 0x000362000c1e1500 */
[----:B0-----:R-:W-:-:S05]  /*5560*/  IADD3 R56, P1, R8, R153, RZ ;  /* 0x0000009908387210 */ /* 0x001fca0007f3e0ff */
[----:B------:R-:W-:-:S05]  /*5570*/  IMAD.X R57, R0, 0x1, R154, P1 ;  /* 0x0000000100397824 */ /* 0x000fca00008e069a */
[----:B------:R0:W5:Y:S01]  /*5580*/  @!P0 LDG.E.U16 R230, [R56.64] ;  /* 0x0000000638e68981 */ /* 0x000162000c1e1500 */
[----:B-1----:R-:W-:Y:S02]  /*5590*/  PRMT R229, RZ, 0x7610, R229 ;  /* 0x00007610ffe57816 */ /* 0x002fe400000000e5 */
[----:B0-----:R-:W-:-:S04]  /*55a0*/  IADD3 R56, P1, R24, R153, RZ ;  /* 0x0000009918387210 */ /* 0x001fc80007f3e0ff */
[----:B------:R-:W-:-:S05]  /*55b0*/  IADD3.X R57, R11, R154, RZ, P1, !PT ;  /* 0x0000009a0b397210 */ /* 0x000fca0000ffe4ff */
[----:B------:R0:W5:Y:S01]  /*55c0*/  @!P0 LDG.E.U16 R229, [R56.64] ;  /* 0x0000000638e58981 */ /* 0x000162000c1e1500 */
[----:B------:R-:W-:Y:S02]  /*55d0*/  PRMT R228, RZ, 0x7610, R228 ;  /* 0x00007610ffe47816 */ /* 0x000fe400000000e4 */
[----:B0-----:R-:W-:Y:S02]  /*55e0*/  IADD3 R56, P1, R40, R153, RZ ;  /* 0x0000009928387210 */ /* 0x001fe40007f3e0ff */
[----:B------:R-:W-:-:S03]  /*55f0*/  PRMT R242, RZ, 0x7610, R242 ;  /* 0x00007610fff27816 */ /* 0x000fc600000000f2 */
[----:B------:R-:W-:-:S03]  /*5600*/  IMAD.X R57, R27, 0x1, R154, P1 ;  /* 0x000000011b397824 */ /* 0x000fc600008e069a */
[----:B------:R0:W5:Y:S04]  /*5610*/  @!P0 LDG.E.U16 R242, [R226.64] ;  /* 0x00000006e2f28981 */ /* 0x000168000c1e1500 */
[----:B------:R1:W5:Y:S01]  /*5620*/  @!P0 LDG.E.U16 R228, [R56.64] ;  /* 0x0000000638e48981 */ /* 0x000362000c1e1500 */
[----:B0-----:R-:W-:Y:S02]  /*5630*/  PRMT R227, RZ, 0x7610, R227 ;  /* 0x00007610ffe37816 */ /* 0x001fe400000000e3 */
[----:B-1----:R-:W-:-:S05]  /*5640*/  IADD3 R56, P1, R88, R153, RZ ;  /* 0x0000009958387210 */ /* 0x002fca0007f3e0ff */
[----:B------:R-:W-:-:S05]  /*5650*/  IMAD.X R57, R43, 0x1, R154, P1 ;  /* 0x000000012b397824 */ /* 0x000fca00008e069a */
[----:B------:R0:W5:Y:S01]  /*5660*/  @!P0 LDG.E.U16 R227, [R56.64] ;  /* 0x0000000638e38981 */ /* 0x000162000c1e1500 */
[----:B------:R-:W-:Y:S02]  /*5670*/  PRMT R226, RZ, 0x7610, R226 ;  /* 0x00007610ffe27816 */ /* 0x000fe400000000e2 */
[----:B0-----:R-:W-:-:S05]  /*5680*/  IADD3 R56, P1, R104, R153, RZ ;  /* 0x0000009968387210 */ /* 0x001fca0007f3e0ff */
[----:B------:R-:W-:Y:S01]  /*5690*/  IMAD.X R57, R91, 0x1, R154, P1 ;  /* 0x000000015b397824 */ /* 0x000fe200008e069a */
[----:B--2---:R0:W-:Y:S04]  /*56a0*/  STS.U16 [R194+0x4000], R225 ;  /* 0x004000e1c2007388 */ /* 0x0041e80000000400 */
[----:B------:R1:W2:Y:S01]  /*56b0*/  @!P0 LDG.E.U16 R226, [R56.64] ;  /* 0x0000000638e28981 */ /* 0x0002a2000c1e1500 */
[----:B0-----:R-:W-:Y:S02]  /*56c0*/  PRMT R225, RZ, 0x7610, R225 ;  /* 0x00007610ffe17816 */ /* 0x001fe400000000e1 */
[----:B-1----:R-:W-:-:S05]  /*56d0*/  IADD3 R56, P1, R120, R153, RZ ;  /* 0x0000009978387210 */ /* 0x002fca0007f3e0ff */
[----:B------:R-:W-:Y:S01]  /*56e0*/  IMAD.X R57, R107, 0x1, R154, P1 ;  /* 0x000000016b397824 */ /* 0x000fe200008e069a */
[----:B------:R0:W-:Y:S04]  /*56f0*/  STS.U16 [R194+0x4100], R224 ;  /* 0x004100e0c2007388 */ /* 0x0001e80000000400 */
[----:B------:R1:W2:Y:S01]  /*5700*/  @!P0 LDG.E.U16 R225, [R56.64] ;  /* 0x0000000638e18981 */ /* 0x0002a2000c1e1500 */
[----:B0-----:R-:W-:Y:S02]  /*5710*/  PRMT R224, RZ, 0x7610, R224 ;  /* 0x00007610ffe07816 */ /* 0x001fe400000000e0 */
[----:B-1----:R-:W-:-:S05]  /*5720*/  IADD3 R56, P1, R136, R153, RZ ;  /* 0x0000009988387210 */ /* 0x002fca0007f3e0ff */
[----:B------:R-:W-:Y:S01]  /*5730*/  IMAD.X R57, R123, 0x1, R154, P1 ;  /* 0x000000017b397824 */ /* 0x000fe200008e069a */
[----:B---3--:R0:W-:Y:S04]  /*5740*/  STS.U16 [R194+0x4200], R223 ;  /* 0x004200dfc2007388 */ /* 0x0081e80000000400 */
[----:B------:R1:W3:Y:S01]  /*5750*/  @!P0 LDG.E.U16 R224, [R56.64] ;  /* 0x0000000638e08981 */ /* 0x0002e2000c1e1500 */
[----:B0-----:R-:W-:Y:S02]  /*5760*/  PRMT R223, RZ, 0x7610, R223 ;  /* 0x00007610ffdf7816 */ /* 0x001fe400000000df */
[----:B-1----:R-:W-:-:S05]  /*5770*/  IADD3 R56, P1, R149, R153, RZ ;  /* 0x0000009995387210 */ /* 0x002fca0007f3e0ff */
[----:B------:R-:W-:Y:S01]  /*5780*/  IMAD.X R57, R139, 0x1, R154, P1 ;  /* 0x000000018b397824 */ /* 0x000fe200008e069a */
[----:B----4-:R0:W-:Y:S04]  /*5790*/  STS.U16 [R194+0x4300], R222 ;  /* 0x004300dec2007388 */ /* 0x0101e80000000400 */
[----:B------:R1:W4:Y:S01]  /*57a0*/  @!P0 LDG.E.U16 R223, [R56.64] ;  /* 0x0000000638df8981 */ /* 0x000322000c1e1500 */
        /* <DEDUP_REMOVED lines=8> */
[----:B------:R0:W-:Y:S04]  /*5830*/  STS.U16 [R194+0x4500], R220 ;  /* 0x004500dcc2007388 */ /* 0x0001e80000000400 */
[----:B------:R1:W2:Y:S01]  /*5840*/  @!P0 LDG.E.U16 R221, [R56.64] ;  /* 0x0000000638dd8981 */ /* 0x0002a2000c1e1500 */
[----:B0-----:R-:W-:Y:S02]  /*5850*/  PRMT R220, RZ, 0x7610, R220 ;  /* 0x00007610ffdc7816 */ /* 0x001fe400000000dc */
[----:B-1----:R-:W-:-:S04]  /*5860*/  IADD3 R56, P1, R42, R153, RZ ;  /* 0x000000992a387210 */ /* 0x002fc80007f3e0ff */
[----:B------:R-:W-:Y:S01]  /*5870*/  IADD3.X R57, R29, R154, RZ, P1, !PT ;  /* 0x0000009a1d397210 */ /* 0x000fe20000ffe4ff */
[----:B-----5:R0:W-:Y:S04]  /*5880*/  STS.U16 [R194+0x4600], R219 ;  /* 0x004600dbc2007388 */ /* 0x0201e80000000400 */
[----:B------:R1:W5:Y:S01]  /*5890*/  @!P0 LDG.E.U16 R220, [R56.64] ;  /* 0x0000000638dc8981 */ /* 0x000362000c1e1500 */
        /* <DEDUP_REMOVED lines=43> */
[----:B------:R0:W-:Y:S04]  /*5b50*/  STS.U16 [R194+0x4f00], R76 ;  /* 0x004f004cc2007388 */ /* 0x0001e80000000400 */
[----:B------:R1:W2:Y:S01]  /*5b60*/  @!P0 LDG.E.U16 R77, [R56.64] ;  /* 0x00000006384d8981 */ /* 0x0002a2000c1e1500 */
[----:B0-----:R-:W-:Y:S02]  /*5b70*/  PRMT R76, RZ, 0x7610, R76 ;  /* 0x00007610ff4c7816 */ /* 0x001fe4000000004c */
[----:B-1----:R-:W-:-:S05]  /*5b80*/  IADD3 R56, P1, R108, R153, RZ ;  /* 0x000000996c387210 */ /* 0x002fca0007f3e0ff */
[----:B------:R-:W-:Y:S01]  /*5b90*/  IMAD.X R57, R95, 0x1, R154, P1 ;  /* 0x000000015f397824 */ /* 0x000fe200008e069a */
[----:B------:R0:W-:Y:S04]  /*5ba0*/  STS.U16 [R193], R75 ;  /* 0x0000004bc1007388 */ /* 0x0001e80000000400 */
        /* <DEDUP_REMOVED lines=10> */
[----:B------:R1:W5:Y:S01]  /*5c50*/  @!P0 LDG.E.U16 R74, [R56.64] ;  /* 0x00000006384a8981 */ /* 0x000362000c1e1500 */
        /* <DEDUP_REMOVED lines=26> */
[----:B-1----:R-:W-:-:S04]  /*5e00*/  IADD3 R56, P1, R110, R153, RZ ;  /* 0x000000996e387210 */ /* 0x002fc80007f3e0ff */
[----:B------:R-:W-:Y:S01]  /*5e10*/  IADD3.X R57, R97, R154, RZ, P1, !PT ;  /* 0x0000009a61397210 */ /* 0x000fe20000ffe4ff */
        /* <DEDUP_REMOVED lines=9> */
[----:B------:R-:W-:-:S05]  /*5eb0*/  IMAD.X R57, R129, 0x1, R154, P1 ;  /* 0x0000000181397824 */ /* 0x000fca00008e069a */
[----:B------:R0:W5:Y:S02]  /*5ec0*/  @!P0 LDG.E.U16 R66, [R56.64] ;  /* 0x0000000638428981 */ /* 0x000164000c1e1500 */
[----:B0-----:R-:W-:Y:S02]  /*5ed0*/  IMAD.MOV.U32 R56, RZ, RZ, R152 ;  /* 0x000000ffff387224 */ /* 0x001fe400078e0098 */
[----:B------:R-:W-:-:S04]  /*5ee0*/  IMAD.MOV.U32 R57, RZ, RZ, R145 ;  /* 0x000000ffff397224 */ /* 0x000fc800078e0091 */
[----:B------:R-:W-:Y:S01]  /*5ef0*/  IMAD.WIDE R56, R166, 0x2, R56 ;  /* 0x00000002a6387825 */ /* 0x000fe200078e0238 */
[----:B------:R-:W-:Y:S03]  /*5f00*/  STS.U16 [R192+0x1100], R64 ;  /* 0x00110040c0007388 */ /* 0x000fe60000000400 */
[----:B------:R-:W-:Y:S01]  /*5f10*/  IMAD.MOV.U32 R152, RZ, RZ, R56 ;  /* 0x000000ffff987224 */ /* 0x000fe200078e0038 */
[----:B------:R-:W-:Y:S01]  /*5f20*/  STS.U16 [R192+0x1900], R59 ;  /* 0x0019003bc0007388 */ /* 0x000fe20000000400 */
[----:B------:R-:W-:Y:S01]  /*5f30*/  IMAD.MOV.U32 R145, RZ, RZ, R57 ;  /* 0x000000ffff917224 */ /* 0x000fe200078e0039 */
[----:B------:R-:W-:Y:S02]  /*5f40*/  MOV R56, R150 ;  /* 0x0000009600387202 */ /* 0x000fe40000000f00 */
[----:B------:R-:W-:Y:S01]  /*5f50*/  STS.U16 [R192+0x2100], R58 ;  /* 0x0021003ac0007388 */ /* 0x000fe20000000400 */
[----:B------:R-:W-:-:S03]  /*5f60*/  IMAD.MOV.U32 R57, RZ, RZ, R141 ;  /* 0x000000ffff397224 */ /* 0x000fc600078e008d */
[----:B------:R-:W-:Y:S04]  /*5f70*/  STS.U16 [R192+0x2900], R249 ;  /* 0x002900f9c0007388 */ /* 0x000fe80000000400 */
        /* <DEDUP_REMOVED lines=17> */
[----:B------:R-:W-:Y:S01]  /*6090*/  STS.U16 [R190+0x3b00], R231 ;  /* 0x003b00e7be007388 */ /* 0x000fe20000000400 */
[----:B------:R-:W-:-:S03]  /*60a0*/  IMAD.WIDE R56, R166, 0x2, R56 ;  /* 0x00000002a6387825 */ /* 0x000fc600078e0238 */
[----:B------:R-:W-:Y:S04]  /*60b0*/  STS.U16 [R189+0x400], R230 ;  /* 0x000400e6bd007388 */ /* 0x000fe80000000400 */
[----:B------:R-:W-:Y:S04]  /*60c0*/  STS.U16 [R189+0xc00], R229 ;  /* 0x000c00e5bd007388 */ /* 0x000fe80000000400 */
[----:B------:R-:W-:Y:S04]  /*60d0*/  STS.U16 [R189+0x1400], R228 ;  /* 0x001400e4bd007388 */ /* 0x000fe80000000400 */
[----:B------:R-:W-:Y:S04]  /*60e0*/  STS.U16 [R189+0x1c00], R227 ;  /* 0x001c00e3bd007388 */ /* 0x000fe80000000400 */
[----:B--2---:R-:W-:Y:S04]  /*60f0*/  STS.U16 [R189+0x2400], R226 ;  /* 0x002400e2bd007388 */ /* 0x004fe80000000400 */
[----:B------:R-:W-:Y:S04]  /*6100*/  STS.U16 [R189+0x2c00], R225 ;  /* 0x002c00e1bd007388 */ /* 0x000fe80000000400 */
[----:B---3--:R-:W-:Y:S04]  /*6110*/  STS.U16 [R189+0x3400], R224 ;  /* 0x003400e0bd007388 */ /* 0x008fe80000000400 */
[----:B----4-:R-:W-:Y:S04]  /*6120*/  STS.U16 [R189+0x3c00], R223 ;  /* 0x003c00dfbd007388 */ /* 0x010fe80000000400 */
[----:B------:R-:W-:Y:S04]  /*6130*/  STS.U16 [R188+0x500], R222 ;  /* 0x000500debc007388 */ /* 0x000fe80000000400 */
[----:B------:R-:W-:Y:S04]  /*6140*/  STS.U16 [R188+0xd00], R221 ;  /* 0x000d00ddbc007388 */ /* 0x000fe80000000400 */
[----:B-----5:R-:W-:Y:S04]  /*6150*/  STS.U16 [R188+0x1500], R220 ;  /* 0x001500dcbc007388 */ /* 0x020fe80000000400 */
        /* <DEDUP_REMOVED lines=12> */
[----:B------:R0:W-:Y:S04]  /*6220*/  STS.U16 [R187+0x3e00], R73 ;  /* 0x003e0049bb007388 */ /* 0x0001e80000000400 */
[----:B------:R1:W-:Y:S04]  /*6230*/  STS.U16 [R186+0x3f00], R72 ;  /* 0x003f0048ba007388 */ /* 0x0003e80000000400 */
[----:B------:R-:W-:Y:S04]  /*6240*/  STS.U16 [R186+0x700], R71 ;  /* 0x00070047ba007388 */ /* 0x000fe80000000400 */
[----:B------:R2:W-:Y:S01]  /*6250*/  STS.U16 [R186+0xf00], R70 ;  /* 0x000f0046ba007388 */ /* 0x0005e20000000400 */
[----:B------:R-:W-:Y:S01]  /*6260*/  IMAD.MOV.U32 R141, RZ, RZ, R57 ;  /* 0x000000ffff8d7224 */ /* 0x000fe200078e0039 */
[----:B------:R-:W-:Y:S01]  /*6270*/  MOV R57, R137 ;  /* 0x0000008900397202 */ /* 0x000fe20000000f00 */
[----:B------:R-:W-:-:S02]  /*6280*/  IMAD.MOV.U32 R150, RZ, RZ, R56 ;  /* 0x000000ffff967224 */ /* 0x000fc400078e0038 */
[----:B------:R-:W-:Y:S01]  /*6290*/  IMAD.MOV.U32 R56, RZ, RZ, R148 ;  /* 0x000000ffff387224 */ /* 0x000fe200078e0094 */
[----:B------:R-:W-:Y:S03]  /*62a0*/  STS.U16 [R186+0x1700], R69 ;  /* 0x00170045ba007388 */ /* 0x000fe60000000400 */
[----:B------:R-:W-:-:S04]  /*62b0*/  IMAD.WIDE R56, R166, 0x2, R56 ;  /* 0x00000002a6387825 */ /* 0x000fc800078e0238 */
[----:B------:R-:W-:Y:S01]  /*62c0*/  IMAD.MOV.U32 R148, RZ, RZ, R56 ;  /* 0x000000ffff947224 */ /* 0x000fe200078e0038 */
[----:B------:R-:W-:Y:S01]  /*62d0*/  STS.U16 [R186+0x1f00], R65 ;  /* 0x001f0041ba007388 */ /* 0x000fe20000000400 */
[----:B------:R-:W-:Y:S02]  /*62e0*/  IMAD.MOV.U32 R137, RZ, RZ, R57 ;  /* 0x000000ffff897224 */ /* 0x000fe400078e0039 */
[----:B------:R-:W-:Y:S01]  /*62f0*/  IMAD.MOV.U32 R56, RZ, RZ, R146 ;  /* 0x000000ffff387224 */ /* 0x000fe200078e0092 */
[----:B------:R3:W-:Y:S01]  /*6300*/  STS.U16 [R186+0x2700], R68 ;  /* 0x00270044ba007388 */ /* 0x0007e20000000400 */
[----:B------:R-:W-:-:S03]  /*6310*/  IMAD.MOV.U32 R57, RZ, RZ, R133 ;  /* 0x000000ffff397224 */ /* 0x000fc600078e0085 */
[----:B------:R-:W-:Y:S01]  /*6320*/  STS.U16 [R186+0x2f00], R67 ;  /* 0x002f0043ba007388 */ /* 0x000fe20000000400 */
[----:B------:R-:W-:-:S03]  /*6330*/  IMAD.WIDE R56, R166, 0x2, R56 ;  /* 0x00000002a6387825 */ /* 0x000fc600078e0238 */
[----:B------:R-:W-:Y:S04]  /*6340*/  STS.U16 [R186+0x3700], R66 ;  /* 0x00370042ba007388 */ /* 0x000fe80000000400 */
[----:B------:R-:W-:Y:S01]  /*6350*/  BAR.SYNC.DEFER_BLOCKING 0x0 ;  /* 0x0000000000007b1d */ /* 0x000fe20000010000 */
[----:B------:R-:W-:Y:S01]  /*6360*/  IMAD.MOV.U32 R146, RZ, RZ, R56 ;  /* 0x000000ffff927224 */ /* 0x000fe200078e0038 */
[----:B0-----:R-:W-:Y:S01]  /*6370*/  MOV R73, R129 ;  /* 0x0000008100497202 */ /* 0x001fe20000000f00 */
[----:B------:R-:W-:Y:S02]  /*6380*/  IMAD.MOV.U32 R133, RZ, RZ, R57 ;  /* 0x000000ffff857224 */ /* 0x000fe400078e0039 */
[----:B-1----:R-:W-:Y:S02]  /*6390*/  IMAD.MOV.U32 R72, RZ, RZ, R142 ;  /* 0x000000ffff487224 */ /* 0x002fe400078e008e */
[----:B--2---:R-:W-:-:S02]  /*63a0*/  IMAD.MOV.U32 R70, RZ, RZ, R144 ;  /* 0x000000ffff467224 */ /* 0x004fc400078e0090 */
[----:B------:R-:W-:Y:S02]  /*63b0*/  IMAD.MOV.U32 R71, RZ, RZ, R131 ;  /* 0x000000ffff477224 */ /* 0x000fe400078e0083 */
[----:B------:R-:W-:-:S04]  /*63c0*/  IMAD.WIDE R72, R166, 0x2, R72 ;  /* 0x00000002a6487825 */ /* 0x000fc800078e0248 */
[----:B------:R-:W-:Y:S01]  /*63d0*/  IMAD.WIDE R70, R166, 0x2, R70 ;  /* 0x00000002a6467825 */ /* 0x000fe200078e0246 */
[----:B------:R-:W-:Y:S04]  /*63e0*/  LDSM.16.MT88.4 R64, [R185+0x4000] ;  /* 0x00400000b940783b */ /* 0x000fe80000004200 */
[----:B------:R-:W0:Y:S01]  /*63f0*/  LDSM.16.M88.4 R56, [R184] ;  /* 0x00000000b838783b */ /* 0x000e220000000200 */
[----:B------:R-:W-:Y:S02]  /*6400*/  IMAD.MOV.U32 R142, RZ, RZ, R72 ;  /* 0x000000ffff8e7224 */ /* 0x000fe400078e0048 */
[----:B------:R-:W-:Y:S02]  /*6410*/  IMAD.MOV.U32 R129, RZ, RZ, R73 ;  /* 0x000000ffff817224 */ /* 0x000fe400078e0049 */
[----:B---3--:R-:W-:Y:S01]  /*6420*/  IMAD.MOV.U32 R68, RZ, RZ, R138 ;  /* 0x000000ffff447224 */ /* 0x008fe200078e008a */
[----:B------:R-:W1:Y:S01]  /*6430*/  LDSM.16.M88.4 R72, [R184+0x2000] ;  /* 0x00200000b848783b */ /* 0x000e620000000200 */
[----:B------:R-:W-:-:S02]  /*6440*/  IMAD.MOV.U32 R69, RZ, RZ, R125 ;  /* 0x000000ffff457224 */ /* 0x000fc400078e007d */
[----:B------:R-:W-:Y:S02]  /*6450*/  IMAD.MOV.U32 R144, RZ, RZ, R70 ;  /* 0x000000ffff907224 */ /* 0x000fe400078e0046 */
[----:B------:R-:W-:Y:S02]  /*6460*/  IMAD.MOV.U32 R131, RZ, RZ, R71 ;  /* 0x000000ffff837224 */ /* 0x000fe400078e0047 */
[----:B------:R-:W-:Y:S02]  /*6470*/  IMAD.MOV.U32 R70, RZ, RZ, R140 ;  /* 0x000000ffff467224 */ /* 0x000fe400078e008c */
[----:B------:R-:W-:Y:S02]  /*6480*/  IMAD.MOV.U32 R71, RZ, RZ, R127 ;  /* 0x000000ffff477224 */ /* 0x000fe400078e007f */
[----:B------:R-:W-:-:S04]  /*6490*/  IMAD.WIDE R68, R166, 0x2, R68 ;  /* 0x00000002a6447825 */ /* 0x000fc800078e0244 */
[----:B------:R-:W-:Y:S01]  /*64a0*/  IMAD.WIDE R70, R166, 0x2, R70 ;  /* 0x00000002a6467825 */ /* 0x000fe200078e0246 */
[----:B------:R-:W-:-:S03]  /*64b0*/  MOV R138, R68 ;  /* 0x00000044008a7202 */ /* 0x000fc60000000f00 */
[----:B------:R-:W-:Y:S02]  /*64c0*/  IMAD.MOV.U32 R76, RZ, RZ, R136 ;  /* 0x000000ffff4c7224 */ /* 0x000fe400078e0088 */
[----:B------:R-:W-:Y:S02]  /*64d0*/  IMAD.MOV.U32 R77, RZ, RZ, R123 ;  /* 0x000000ffff4d7224 */ /* 0x000fe400078e007b */
[----:B------:R-:W-:Y:S02]  /*64e0*/  IMAD.MOV.U32 R125, RZ, RZ, R69 ;  /* 0x000000ffff7d7224 */ /* 0x000fe400078e0045 */
[----:B------:R-:W-:Y:S02]  /*64f0*/  IMAD.MOV.U32 R140, RZ, RZ, R70 ;  /* 0x000000ffff8c7224 */ /* 0x000fe400078e0046 */
[----:B------:R-:W-:Y:S02]  /*6500*/  IMAD.MOV.U32 R127, RZ, RZ, R71 ;  /* 0x000000ffff7f7224 */ /* 0x000fe400078e0047 */
[----:B------:R-:W-:-:S02]  /*6510*/  IMAD.MOV.U32 R68, RZ, RZ, R132 ;  /* 0x000000ffff447224 */ /* 0x000fc400078e0084 */
[----:B------:R-:W-:Y:S02]  /*6520*/  IMAD.MOV.U32 R69, RZ, RZ, R119 ;  /* 0x000000ffff457224 */ /* 0x000fe400078e0077 */
[----:B------:R-:W-:-:S04]  /*6530*/  IMAD.WIDE R76, R166, 0x2, R76 ;  /* 0x00000002a64c7825 */ /* 0x000fc800078e024c */
[----:B------:R-:W-:Y:S02]  /*6540*/  IMAD.MOV.U32 R70, RZ, RZ, R134 ;  /* 0x000000ffff467224 */ /* 0x000fe400078e0086 */
[----:B------:R-:W-:Y:S02]  /*6550*/  IMAD.MOV.U32 R71, RZ, RZ, R121 ;  /* 0x000000ffff477224 */ /* 0x000fe400078e0079 */
[----:B------:R-:W-:Y:S01]  /*6560*/  IMAD.WIDE R68, R166, 0x2, R68 ;  /* 0x00000002a6447825 */ /* 0x000fe200078e0244 */
[----:B------:R-:W-:-:S03]  /*6570*/  MOV R123, R77 ;  /* 0x0000004d007b7202 */ /* 0x000fc60000000f00 */
[----:B------:R-:W-:-:S04]  /*6580*/  IMAD.WIDE R70, R166, 0x2, R70 ;  /* 0x00000002a6467825 */ /* 0x000fc800078e0246 */
[----:B------:R-:W-:Y:S02]  /*6590*/  IMAD.MOV.U32 R136, RZ, RZ, R76 ;  /* 0x000000ffff887224 */ /* 0x000fe400078e004c */
[----:B------:R-:W2:Y:S01]  /*65a0*/  LDSM.16.MT88.4 R76, [R185+0x4200] ;  /* 0x00420000b94c783b */ /* 0x000ea20000004200 */
[----:B------:R-:W-:Y:S01]  /*65b0*/  IMAD.MOV.U32 R132, RZ, RZ, R68 ;  /* 0x000000ffff847224 */ /* 0x000fe200078e0044 */
[----:B------:R-:W-:Y:S01]  /*65c0*/  MOV R68, R126 ;  /* 0x0000007e00447202 */ /* 0x000fe20000000f00 */
[----:B------:R-:W-:Y:S02]  /*65d0*/  IMAD.MOV.U32 R134, RZ, RZ, R70 ;  /* 0x000000ffff867224 */ /* 0x000fe400078e0046 */
[----:B------:R-:W-:Y:S02]  /*65e0*/  IMAD.MOV.U32 R121, RZ, RZ, R71 ;  /* 0x000000ffff797224 */ /* 0x000fe400078e0047 */
[----:B------:R-:W-:Y:S02]  /*65f0*/  IMAD.MOV.U32 R119, RZ, RZ, R69 ;  /* 0x000000ffff777224 */ /* 0x000fe400078e0045 */
[----:B------:R-:W-:-:S02]  /*6600*/  IMAD.MOV.U32 R70, RZ, RZ, R128 ;  /* 0x000000ffff467224 */ /* 0x000fc400078e0080 */
[----:B------:R-:W-:Y:S02]  /*6610*/  IMAD.MOV.U32 R71, RZ, RZ, R115 ;  /* 0x000000ffff477224 */ /* 0x000fe400078e0073 */
[----:B------:R-:W-:Y:S02]  /*6620*/  IMAD.MOV.U32 R69, RZ, RZ, R113 ;  /* 0x000000ffff457224 */ /* 0x000fe400078e0071 */
[----:B------:R-:W-:-:S04]  /*6630*/  IMAD.WIDE R70, R166, 0x2, R70 ;  /* 0x00000002a6467825 */ /* 0x000fc800078e0246 */
[----:B------:R-:W-:-:S04]  /*6640*/  IMAD.WIDE R68, R166, 0x2, R68 ;  /* 0x00000002a6447825 */ /* 0x000fc800078e0244 */
[----:B------:R-:W-:Y:S02]  /*6650*/  IMAD.MOV.U32 R128, RZ, RZ, R70 ;  /* 0x000000ffff807224 */ /* 0x000fe400078e0046 */
[----:B------:R-:W-:Y:S02]  /*6660*/  IMAD.MOV.U32 R115, RZ, RZ, R71 ;  /* 0x000000ffff737224 */ /* 0x000fe400078e0047 */
[----:B------:R-:W-:Y:S02]  /*6670*/  IMAD.MOV.U32 R126, RZ, RZ, R68 ;  /* 0x000000ffff7e7224 */ /* 0x000fe400078e0044 */
[----:B------:R-:W-:Y:S02]  /*6680*/  IMAD.MOV.U32 R113, RZ, RZ, R69 ;  /* 0x000000ffff717224 */ /* 0x000fe400078e0045 */
[----:B0-----:R-:W-:Y:S01]  /*6690*/  HMMA.16816.F32.BF16 R68, R64, R56, R60 ;  /* 0x000000384044723c */ /* 0x001fe2000004183c */
[----:B------:R-:W-:Y:S02]  /*66a0*/  IMAD.MOV.U32 R84, RZ, RZ, R130 ;  /* 0x000000ffff547224 */ /* 0x000fe400078e0082 */
[----:B------:R-:W-:-:S04]  /*66b0*/  IMAD.MOV.U32 R85, RZ, RZ, R117 ;  /* 0x000000ffff557224 */ /* 0x000fc800078e0075 */
[----:B------:R-:W-:Y:S01]  /*66c0*/  MOV R63, R111 ;  /* 0x0000006f003f7202 */ /* 0x000fe20000000f00 */
[----:B------:R-:W-:Y:S02]  /*66d0*/  IMAD.MOV.U32 R62, RZ, RZ, R124 ;  /* 0x000000ffff3e7224 */ /* 0x000fe400078e007c */
[----:B------:R-:W-:Y:S02]  /*66e0*/  IMAD.MOV.U32 R60, RZ, RZ, R122 ;  /* 0x000000ffff3c7224 */ /* 0x000fe400078e007a */
[----:B------:R-:W-:Y:S02]  /*66f0*/  IMAD.MOV.U32 R61, RZ, RZ, R109 ;  /* 0x000000ffff3d7224 */ /* 0x000fe400078e006d */
[----:B------:R-:W-:-:S04]  /*6700*/  IMAD.WIDE R84, R166, 0x2, R84 ;  /* 0x00000002a6547825 */ /* 0x000fc800078e0254 */
[----:B------:R-:W-:-:S04]  /*6710*/  IMAD.WIDE R62, R166, 0x2, R62 ;  /* 0x00000002a63e7825 */ /* 0x000fc800078e023e */
[----:B------:R-:W-:-:S04]  /*6720*/  IMAD.WIDE R60, R166, 0x2, R60 ;  /* 0x00000002a63c7825 */ /* 0x000fc800078e023c */
[----:B------:R-:W-:Y:S02]  /*6730*/  IMAD.MOV.U32 R56, RZ, RZ, R120 ;  /* 0x000000ffff387224 */ /* 0x000fe400078e0078 */
[----:B------:R-:W-:Y:S02]  /*6740*/  IMAD.MOV.U32 R57, RZ, RZ, R107 ;  /* 0x000000ffff397224 */ /* 0x000fe400078e006b */
[----:B------:R-:W-:Y:S02]  /*6750*/  IMAD.MOV.U32 R124, RZ, RZ, R62 ;  /* 0x000000ffff7c7224 */ /* 0x000fe400078e003e */
[----:B------:R-:W-:Y:S02]  /*6760*/  IMAD.MOV.U32 R111, RZ, RZ, R63 ;  /* 0x000000ffff6f7224 */ /* 0x000fe400078e003f */
[----:B------:R-:W-:Y:S02]  /*6770*/  IMAD.MOV.U32 R122, RZ, RZ, R60 ;  /* 0x000000ffff7a7224 */ /* 0x000fe400078e003c */
[----:B------:R-:W-:-:S02]  /*6780*/  IMAD.MOV.U32 R109, RZ, RZ, R61 ;  /* 0x000000ffff6d7224 */ /* 0x000fc400078e003d */
[----:B------:R-:W-:Y:S01]  /*6790*/  IMAD.MOV.U32 R130, RZ, RZ, R84 ;  /* 0x000000ffff827224 */ /* 0x000fe200078e0054 */
[----:B-1----:R-:W-:Y:S01]  /*67a0*/  HMMA.16816.F32.BF16 R60, R64, R72, R80 ;  /* 0x00000048403c723c */ /* 0x002fe20000041850 */
[----:B------:R-:W-:Y:S01]  /*67b0*/  IMAD.MOV.U32 R117, RZ, RZ, R85 ;  /* 0x000000ffff757224 */ /* 0x000fe200078e0055 */
[----:B------:R-:W-:Y:S01]  /*67c0*/  LDSM.16.MT88.4 R64, [R185+0x4400] ;  /* 0x00440000b940783b */ /* 0x000fe20000004200 */
[----:B------:R-:W-:-:S03]  /*67d0*/  IMAD.WIDE R56, R166, 0x2, R56 ;  /* 0x00000002a6387825 */ /* 0x000fc600078e0238 */
[----:B------:R-:W0:Y:S01]  /*67e0*/  LDSM.16.M88.4 R84, [R183] ;  /* 0x00000000b754783b */ /* 0x000e220000000200 */
[----:B------:R-:W-:Y:S02]  /*67f0*/  IMAD.MOV.U32 R72, RZ, RZ, R116 ;  /* 0x000000ffff487224 */ /* 0x000fe400078e0074 */
[----:B------:R-:W-:Y:S01]  /*6800*/  IMAD.MOV.U32 R73, RZ, RZ, R103 ;  /* 0x000000ffff497224 */ /* 0x000fe200078e0067 */
[----:B------:R-:W-:Y:S01]  /*6810*/  MOV R120, R56 ;  /* 0x0000003800787202 */ /* 0x000fe20000000f00 */
[----:B------:R-:W-:Y:S02]  /*6820*/  IMAD.MOV.U32 R107, RZ, RZ, R57 ;  /* 0x000000ffff6b7224 */ /* 0x000fe400078e0039 */
[----:B------:R-:W-:Y:S02]  /*6830*/  IMAD.MOV.U32 R56, RZ, RZ, R114 ;  /* 0x000000ffff387224 */ /* 0x000fe400078e0072 */
[----:B------:R-:W-:Y:S02]  /*6840*/  IMAD.MOV.U32 R57, RZ, RZ, R101 ;  /* 0x000000ffff397224 */ /* 0x000fe400078e0065 */
[----:B------:R-:W-:-:S04]  /*6850*/  IMAD.WIDE R72, R166, 0x2, R72 ;  /* 0x00000002a6487825 */ /* 0x000fc800078e0248 */
[----:B------:R-:W-:-:S04]  /*6860*/  IMAD.WIDE R56, R166, 0x2, R56 ;  /* 0x00000002a6387825 */ /* 0x000fc800078e0238 */
[----:B------:R-:W-:Y:S01]  /*6870*/  IMAD.MOV.U32 R116, RZ, RZ, R72 ;  /* 0x000000ffff747224 */ /* 0x000fe200078e0048 */
[----:B------:R-:W-:Y:S01]  /*6880*/  MOV R72, R108 ;  /* 0x0000006c00487202 */ /* 0x000fe20000000f00 */
[----:B------:R-:W-:Y:S02]  /*6890*/  IMAD.MOV.U32 R103, RZ, RZ, R73 ;  /* 0x000000ffff677224 */ /* 0x000fe400078e0049 */
[----:B------:R-:W-:Y:S02]  /*68a0*/  IMAD.MOV.U32 R73, RZ, RZ, R95 ;  /* 0x000000ffff497224 */ /* 0x000fe400078e005f */
[----:B------:R-:W-:Y:S02]  /*68b0*/  IMAD.MOV.U32 R114, RZ, RZ, R56 ;  /* 0x000000ffff727224 */ /* 0x000fe400078e0038 */
[----:B------:R-:W-:Y:S02]  /*68c0*/  IMAD.MOV.U32 R101, RZ, RZ, R57 ;  /* 0x000000ffff657224 */ /* 0x000fe400078e0039 */
[----:B--2---:R-:W-:Y:S01]  /*68d0*/  HMMA.16816.F32.BF16 R56, R76, R58, R68 ;  /* 0x0000003a4c38723c */ /* 0x004fe20000041844 */
[----:B------:R-:W1:Y:S01]  /*68e0*/  LDSM.16.M88.4 R68, [R183+0x2000] ;  /* 0x00200000b744783b */ /* 0x000e620000000200 */
[----:B------:R-:W-:-:S04]  /*68f0*/  IMAD.WIDE R72, R166, 0x2, R72 ;  /* 0x00000002a6487825 */ /* 0x000fc800078e0248 */
[----:B------:R-:W-:Y:S02]  /*6900*/  IMAD.MOV.U32 R80, RZ, RZ, R118 ;  /* 0x000000ffff507224 */ /* 0x000fe400078e0076 */
[----:B------:R-:W-:Y:S01]  /*6910*/  IMAD.MOV.U32 R81, RZ, RZ, R105 ;  /* 0x000000ffff517224 */ /* 0x000fe200078e0069 */
[----:B------:R-:W-:Y:S01]  /*6920*/  HMMA.16816.F32.BF16 R60, R76, R74, R60 ;  /* 0x0000004a4c3c723c */ /* 0x000fe2000004183c */
[----:B------:R-:W-:Y:S02]  /*6930*/  IMAD.MOV.U32 R108, RZ, RZ, R72 ;  /* 0x000000ffff6c7224 */ /* 0x000fe400078e0048 */
[----:B------:R-:W-:Y:S02]  /*6940*/  IMAD.MOV.U32 R95, RZ, RZ, R73 ;  /* 0x000000ffff5f7224 */ /* 0x000fe400078e0049 */
[----:B------:R-:W2:Y:S01]  /*6950*/  LDSM.16.MT88.4 R72, [R185+0x4600] ;  /* 0x00460000b948783b */ /* 0x000ea20000004200 */
[----:B------:R-:W-:-:S04]  /*6960*/  IMAD.WIDE R80, R166, 0x2, R80 ;  /* 0x00000002a6507825 */ /* 0x000fc800078e0250 */
[----:B------:R-:W-:Y:S01]  /*6970*/  IMAD.MOV.U32 R118, RZ, RZ, R80 ;  /* 0x000000ffff767224 */ /* 0x000fe200078e0050 */
[----:B------:R-:W-:Y:S01]  /*6980*/  MOV R105, R81 ;  /* 0x0000005100697202 */ /* 0x000fe20000000f00 */
[----:B------:R-:W-:Y:S02]  /*6990*/  IMAD.MOV.U32 R80, RZ, RZ, R110 ;  /* 0x000000ffff507224 */ /* 0x000fe400078e006e */
[----:B------:R-:W-:-:S04]  /*69a0*/  IMAD.MOV.U32 R81, RZ, RZ, R97 ;  /* 0x000000ffff517224 */ /* 0x000fc800078e0061 */
[----:B------:R-:W-:Y:S01]  /*69b0*/  IMAD.WIDE R80, R166, 0x2, R80 ;  /* 0x00000002a6507825 */ /* 0x000fe200078e0250 */
[----:B0-----:R-:W-:Y:S03]  /*69c0*/  HMMA.16816.F32.BF16 R56, R64, R84, R56 ;  /* 0x000000544038723c */ /* 0x001fe60000041838 */
[----:B------:R-:W-:Y:S01]  /*69d0*/  IMAD.MOV.U32 R97, RZ, RZ, R81 ;  /* 0x000000ffff617224 */ /* 0x000fe200078e0051 */
[----:B------:R-:W-:Y:S01]  /*69e0*/  MOV R81, R93 ;  /* 0x0000005d00517202 */ /* 0x000fe20000000f00 */
[----:B------:R-:W-:Y:S02]  /*69f0*/  IMAD.MOV.U32 R110, RZ, RZ, R80 ;  /* 0x000000ffff6e7224 */ /* 0x000fe400078e0050 */
[----:B------:R-:W-:Y:S02]  /*6a00*/  IMAD.MOV.U32 R80, RZ, RZ, R106 ;  /* 0x000000ffff507224 */ /* 0x000fe400078e006a */
[----:B------:R-:W-:-:S02]  /*6a10*/  IMAD.MOV.U32 R78, RZ, RZ, R104 ;  /* 0x000000ffff4e7224 */ /* 0x000fc400078e0068 */
[----:B------:R-:W-:-:S04]  /*6a20*/  IMAD.WIDE R80, R166, 0x2, R80 ;  /* 0x00000002a6507825 */ /* 0x000fc800078e0250 */
        /* <DEDUP_REMOVED lines=8> */
[----:B------:R-:W-:-:S04]  /*6ab0*/  IMAD.WIDE R76, R166, 0x2, R76 ;  /* 0x00000002a64c7825 */ /* 0x000fc800078e024c */
[----:B------:R-:W-:Y:S02]  /*6ac0*/  IMAD.MOV.U32 R80, RZ, RZ, R100 ;  /* 0x000000ffff507224 */ /* 0x000fe400078e0064 */
[----:B------:R-:W-:Y:S01]  /*6ad0*/  IMAD.MOV.U32 R81, RZ, RZ, R55 ;  /* 0x000000ffff517224 */ /* 0x000fe200078e0037 */
[----:B------:R-:W-:Y:S01]  /*6ae0*/  MOV R102, R76 ;  /* 0x0000004c00667202 */ /* 0x000fe20000000f00 */
[----:B------:R-:W-:Y:S01]  /*6af0*/  IMAD.WIDE R82, R166, 0x2, R82 ;  /* 0x00000002a6527825 */ /* 0x000fe200078e0252 */
[----:B-1----:R-:W-:Y:S01]  /*6b00*/  HMMA.16816.F32.BF16 R64, R64, R68, R60 ;  /* 0x000000444040723c */ /* 0x002fe2000004183c */
[----:B------:R-:W-:Y:S02]  /*6b10*/  LDSM.16.MT88.4 R60, [R185+0x4800] ;  /* 0x00480000b93c783b */ /* 0x000fe40000004200 */
[----:B------:R-:W-:Y:S02]  /*6b20*/  IMAD.MOV.U32 R104, RZ, RZ, R78 ;  /* 0x000000ffff687224 */ /* 0x000fe400078e004e */
[----:B------:R-:W-:-:S02]  /*6b30*/  IMAD.MOV.U32 R91, RZ, RZ, R79 ;  /* 0x000000ffff5b7224 */ /* 0x000fc400078e004f */
[----:B------:R-:W-:-:S04]  /*6b40*/  IMAD.WIDE R80, R166, 0x2, R80 ;  /* 0x00000002a6507825 */ /* 0x000fc800078e0250 */
[----:B------:R-:W-:Y:S02]  /*6b50*/  IMAD.MOV.U32 R89, RZ, RZ, R77 ;  /* 0x000000ffff597224 */ /* 0x000fe400078e004d */
[----:B------:R-:W-:Y:S02]  /*6b60*/  IMAD.MOV.U32 R78, RZ, RZ, R98 ;  /* 0x000000ffff4e7224 */ /* 0x000fe400078e0062 */
[----:B------:R-:W-:Y:S02]  /*6b70*/  IMAD.MOV.U32 R79, RZ, RZ, R53 ;  /* 0x000000ffff4f7224 */ /* 0x000fe400078e0035 */
[----:B------:R-:W-:Y:S02]  /*6b80*/  IMAD.MOV.U32 R76, RZ, RZ, R96 ;  /* 0x000000ffff4c7224 */ /* 0x000fe400078e0060 */
[----:B------:R-:W-:Y:S01]  /*6b90*/  IMAD.MOV.U32 R77, RZ, RZ, R51 ;  /* 0x000000ffff4d7224 */ /* 0x000fe200078e0033 */
[----:B------:R-:W-:Y:S01]  /*6ba0*/  MOV R55, R81 ;  /* 0x0000005100377202 */ /* 0x000fe20000000f00 */
[----:B------:R-:W-:-:S02]  /*6bb0*/  IMAD.MOV.U32 R112, RZ, RZ, R82 ;  /* 0x000000ffff707224 */ /* 0x000fc400078e0052 */
[----:B------:R-:W-:Y:S02]  /*6bc0*/  IMAD.MOV.U32 R99, RZ, RZ, R83 ;  /* 0x000000ffff637224 */ /* 0x000fe400078e0053 */
[----:B------:R-:W-:-:S04]  /*6bd0*/  IMAD.WIDE R78, R166, 0x2, R78 ;  /* 0x00000002a64e7825 */ /* 0x000fc800078e024e */
[----:B------:R-:W-:Y:S02]  /*6be0*/  IMAD.MOV.U32 R100, RZ, RZ, R80 ;  /* 0x000000ffff647224 */ /* 0x000fe400078e0050 */
[----:B------:R-:W-:Y:S01]  /*6bf0*/  IMAD.WIDE R76, R166, 0x2, R76 ;  /* 0x00000002a64c7825 */ /* 0x000fe200078e024c */
[----:B------:R-:W0:Y:S01]  /*6c00*/  LDSM.16.M88.4 R80, [R184+0x80] ;  /* 0x00008000b850783b */ /* 0x000e220000000200 */
[----:B------:R-:W-:Y:S01]  /*6c10*/  MOV R68, R90 ;  /* 0x0000005a00447202 */ /* 0x000fe20000000f00 */
[----:B--2---:R-:W-:Y:S01]  /*6c20*/  HMMA.16816.F32.BF16 R84, R72, R86, R56 ;  /* 0x000000564854723c */ /* 0x004fe20000041838 */
[----:B------:R-:W-:Y:S01]  /*6c30*/  IMAD.MOV.U32 R98, RZ, RZ, R78 ;  /* 0x000000ffff627224 */ /* 0x000fe200078e004e */
[----:B------:R-:W1:Y:S01]  /*6c40*/  LDSM.16.M88.4 R56, [R184+0x2080] ;  /* 0x00208000b838783b */ /* 0x000e620000000200 */
[----:B------:R-:W-:Y:S02]  /*6c50*/  IMAD.MOV.U32 R53, RZ, RZ, R79 ;  /* 0x000000ffff357224 */ /* 0x000fe400078e004f */
[----:B------:R-:W-:-:S02]  /*6c60*/  IMAD.MOV.U32 R96, RZ, RZ, R76 ;  /* 0x000000ffff607224 */ /* 0x000fc400078e004c */
[----:B------:R-:W-:Y:S02]  /*6c70*/  IMAD.MOV.U32 R51, RZ, RZ, R77 ;  /* 0x000000ffff337224 */ /* 0x000fe400078e004d */
[----:B------:R-:W-:Y:S02]  /*6c80*/  IMAD.MOV.U32 R78, RZ, RZ, R94 ;  /* 0x000000ffff4e7224 */ /* 0x000fe400078e005e */
[----:B------:R-:W-:Y:S02]  /*6c90*/  IMAD.MOV.U32 R79, RZ, RZ, R49 ;  /* 0x000000ffff4f7224 */ /* 0x000fe400078e0031 */
[----:B------:R-:W-:Y:S02]  /*6ca0*/  IMAD.MOV.U32 R69, RZ, RZ, R45 ;  /* 0x000000ffff457224 */ /* 0x000fe400078e002d */
[----:B------:R-:W-:Y:S02]  /*6cb0*/  IMAD.MOV.U32 R76, RZ, RZ, R92 ;  /* 0x000000ffff4c7224 */ /* 0x000fe400078e005c */
[----:B------:R-:W-:-:S02]  /*6cc0*/  IMAD.MOV.U32 R77, RZ, RZ, R47 ;  /* 0x000000ffff4d7224 */ /* 0x000fc400078e002f */
[----:B------:R-:W-:-:S04]  /*6cd0*/  IMAD.WIDE R78, R166, 0x2, R78 ;  /* 0x00000002a64e7825 */ /* 0x000fc800078e024e */
        /* <DEDUP_REMOVED lines=8> */
[----:B------:R-:W-:-:S02]  /*6d60*/  IMAD.MOV.U32 R47, RZ, RZ, R77 ;  /* 0x000000ffff2f7224 */ /* 0x000fc400078e004d */
[----:B------:R-:W-:Y:S02]  /*6d70*/  IMAD.MOV.U32 R68, RZ, RZ, R52 ;  /* 0x000000ffff447224 */ /* 0x000fe400078e0034 */
[----:B------:R-:W-:Y:S02]  /*6d80*/  IMAD.MOV.U32 R69, RZ, RZ, R39 ;  /* 0x000000ffff457224 */ /* 0x000fe400078e0027 */
[----:B------:R-:W-:Y:S02]  /*6d90*/  IMAD.MOV.U32 R78, RZ, RZ, R88 ;  /* 0x000000ffff4e7224 */ /* 0x000fe400078e0058 */
[----:B------:R-:W-:Y:S02]  /*6da0*/  IMAD.MOV.U32 R76, RZ, RZ, R54 ;  /* 0x000000ffff4c7224 */ /* 0x000fe400078e0036 */
[----:B------:R-:W-:Y:S02]  /*6db0*/  IMAD.MOV.U32 R77, RZ, RZ, R41 ;  /* 0x000000ffff4d7224 */ /* 0x000fe400078e0029 */
[C---:B------:R-:W-:Y:S01]  /*6dc0*/  IMAD.WIDE R68, R166.reuse, 0x2, R68 ;  /* 0x00000002a6447825 */ /* 0x040fe200078e0244 */
[----:B------:R-:W-:Y:S03]  /*6dd0*/  HMMA.16816.F32.BF16 R64, R72, R70, R64 ;  /* 0x000000464840723c */ /* 0x000fe60000041840 */
        /* <DEDUP_REMOVED lines=8> */
[----:B------:R-:W-:Y:S01]  /*6e60*/  IMAD.MOV.U32 R70, RZ, RZ, R48 ;  /* 0x000000ffff467224 */ /* 0x000fe200078e0030 */
[----:B------:R-:W2:Y:S01]  /*6e70*/  LDSM.16.MT88.4 R76, [R185+0x4a00] ;  /* 0x004a0000b94c783b */ /* 0x000ea20000004200 */
        /* <DEDUP_REMOVED lines=13> */
[----:B------:R-:W-:Y:S02]  /*6f50*/  IMAD.MOV.U32 R71, RZ, RZ, R29 ;  /* 0x000000ffff477224 */ /* 0x000fe400078e001d */
[----:B------:R-:W-:Y:S02]  /*6f60*/  IMAD.MOV.U32 R69, RZ, RZ, R27 ;  /* 0x000000ffff457224 */ /* 0x000fe400078e001b */
[----:B------:R-:W-:-:S04]  /*6f70*/  IMAD.WIDE R72, R166, 0x2, R72 ;  /* 0x00000002a6487825 */ /* 0x000fc800078e0248 */
[----:B------:R-:W-:Y:S01]  /*6f80*/  IMAD.WIDE R70, R166, 0x2, R70 ;  /* 0x00000002a6467825 */ /* 0x000fe200078e0246 */
[----:B------:R-:W-:-:S03]  /*6f90*/  MOV R37, R73 ;  /* 0x0000004900257202 */ /* 0x000fc60000000f00 */
[----:B------:R-:W-:Y:S01]  /*6fa0*/  IMAD.WIDE R68, R166, 0x2, R68 ;  /* 0x00000002a6447825 */ /* 0x000fe200078e0244 */
[----:B0-----:R-:W-:Y:S03]  /*6fb0*/  HMMA.16816.F32.BF16 R84, R60, R80, R84 ;  /* 0x000000503c54723c */ /* 0x001fe60000041854 */
[----:B------:R-:W-:Y:S02]  /*6fc0*/  IMAD.MOV.U32 R50, RZ, RZ, R72 ;  /* 0x000000ffff327224 */ /* 0x000fe400078e0048 */
[----:B------:R-:W-:Y:S01]  /*6fd0*/  IMAD.MOV.U32 R29, RZ, RZ, R71 ;  /* 0x000000ffff1d7224 */ /* 0x000fe200078e0047 */
[----:B------:R-:W-:Y:S01]  /*6fe0*/  MOV R71, R25 ;  /* 0x0000001900477202 */ /* 0x000fe20000000f00 */
[----:B------:R-:W-:Y:S02]  /*6ff0*/  IMAD.MOV.U32 R72, RZ, RZ, R44 ;  /* 0x000000ffff487224 */ /* 0x000fe400078e002c */
[----:B------:R-:W-:-:S02]  /*7000*/  IMAD.MOV.U32 R73, RZ, RZ, R31 ;  /* 0x000000ffff497224 */ /* 0x000fc400078e001f */
[----:B------:R-:W-:Y:S02]  /*7010*/  IMAD.MOV.U32 R42, RZ, RZ, R70 ;  /* 0x000000ffff2a7224 */ /* 0x000fe400078e0046 */
[----:B------:R-:W-:Y:S02]  /*7020*/  IMAD.MOV.U32 R40, RZ, RZ, R68 ;  /* 0x000000ffff287224 */ /* 0x000fe400078e0044 */
[----:B------:R-:W-:Y:S02]  /*7030*/  IMAD.MOV.U32 R27, RZ, RZ, R69 ;  /* 0x000000ffff1b7224 */ /* 0x000fe400078e0045 */
[----:B------:R-:W-:Y:S02]  /*7040*/  IMAD.MOV.U32 R70, RZ, RZ, R38 ;  /* 0x000000ffff467224 */ /* 0x000fe400078e0026 */
[----:B------:R-:W-:Y:S02]  /*7050*/  IMAD.MOV.U32 R68, RZ, RZ, R36 ;  /* 0x000000ffff447224 */ /* 0x000fe400078e0024 */
[----:B------:R-:W-:Y:S01]  /*7060*/  IMAD.MOV.U32 R69, RZ, RZ, R23 ;  /* 0x000000ffff457224 */ /* 0x000fe200078e0017 */
[----:B-1----:R-:W-:Y:S01]  /*7070*/  HMMA.16816.F32.BF16 R60, R60, R56, R64 ;  /* 0x000000383c3c723c */ /* 0x002fe20000041840 */
[C---:B------:R-:W-:Y:S01]  /*7080*/  IMAD.WIDE R72, R166.reuse, 0x2, R72 ;  /* 0x00000002a6487825 */ /* 0x040fe200078e0248 */
[----:B------:R-:W-:Y:S03]  /*7090*/  LDSM.16.MT88.4 R64, [R185+0x4c00] ;  /* 0x004c0000b940783b */ /* 0x000fe60000004200 */
[----:B------:R-:W-:-:S04]  /*70a0*/  IMAD.WIDE R70, R166, 0x2, R70 ;  /* 0x00000002a6467825 */ /* 0x000fc800078e0246 */
[----:B------:R-:W-:-:S04]  /*70b0*/  IMAD.WIDE R68, R166, 0x2, R68 ;  /* 0x00000002a6447825 */ /* 0x000fc800078e0244 */
[----:B------:R-:W-:Y:S02]  /*70c0*/  IMAD.MOV.U32 R44, RZ, RZ, R72 ;  /* 0x000000ffff2c7224 */ /* 0x000fe400078e0048 */
[----:B------:R-:W-:Y:S02]  /*70d0*/  IMAD.MOV.U32 R31, RZ, RZ, R73 ;  /* 0x000000ffff1f7224 */ /* 0x000fe400078e0049 */
[----:B------:R-:W0:Y:S01]  /*70e0*/  LDSM.16.M88.4 R72, [R183+0x80] ;  /* 0x00008000b748783b */ /* 0x000e220000000200 */
[----:B------:R-:W-:Y:S02]  /*70f0*/  IMAD.MOV.U32 R38, RZ, RZ, R70 ;  /* 0x000000ffff267224 */ /* 0x000fe400078e0046 */
[----:B------:R-:W-:Y:S02]  /*7100*/  IMAD.MOV.U32 R25, RZ, RZ, R71 ;  /* 0x000000ffff197224 */ /* 0x000fe400078e0047 */
[----:B------:R-:W-:Y:S02]  /*7110*/  IMAD.MOV.U32 R36, RZ, RZ, R68 ;  /* 0x000000ffff247224 */ /* 0x000fe400078e0044 */
[----:B------:R-:W-:-:S02]  /*7120*/  IMAD.MOV.U32 R23, RZ, RZ, R69 ;  /* 0x000000ffff177224 */ /* 0x000fc400078e0045 */
[----:B------:R-:W1:Y:S01]  /*7130*/  LDSM.16.M88.4 R68, [R183+0x2080] ;  /* 0x00208000b744783b */ /* 0x000e620000000200 */
[----:B------:R-:W-:Y:S02]  /*7140*/  IMAD.MOV.U32 R56, RZ, RZ, R34 ;  /* 0x000000ffff387224 */ /* 0x000fe400078e0022 */
[----:B------:R-:W-:Y:S01]  /*7150*/  IMAD.MOV.U32 R57, RZ, RZ, R21 ;  /* 0x000000ffff397224 */ /* 0x000fe200078e0015 */
[----:B--2---:R-:W-:Y:S03]  /*7160*/  HMMA.16816.F32.BF16 R84, R76, R82, R84 ;  /* 0x000000524c54723c */ /* 0x004fe60000041854 */
[----:B------:R-:W-:-:S04]  /*7170*/  IMAD.WIDE R56, R166, 0x2, R56 ;  /* 0x00000002a6387825 */ /* 0x000fc800078e0238 */
[----:B------:R-:W-:Y:S01]  /*7180*/  IMAD.MOV.U32 R82, RZ, RZ, R32 ;  /* 0x000000ffff527224 */ /* 0x000fe200078e0020 */
[----:B------:R-:W-:Y:S01]  /*7190*/  MOV R34, R56 ;  /* 0x0000003800227202 */ /* 0x000fe20000000f00 */
[----:B------:R-:W-:Y:S02]  /*71a0*/  IMAD.MOV.U32 R83, RZ, RZ, R19 ;  /* 0x000000ffff537224 */ /* 0x000fe400078e0013 */
[----:B------:R-:W-:Y:S02]  /*71b0*/  IMAD.MOV.U32 R80, RZ, RZ, R30 ;  /* 0x000000ffff507224 */ /* 0x000fe400078e001e */
[----:B------:R-:W-:Y:S02]  /*71c0*/  IMAD.MOV.U32 R81, RZ, RZ, R17 ;  /* 0x000000ffff517224 */ /* 0x000fe400078e0011 */
[----:B------:R-:W-:Y:S01]  /*71d0*/  IMAD.MOV.U32 R21, RZ, RZ, R57 ;  /* 0x000000ffff157224 */ /* 0x000fe200078e0039 */
[----:B------:R-:W-:Y:S01]  /*71e0*/  HMMA.16816.F32.BF16 R60, R76, R58, R60 ;  /* 0x0000003a4c3c723c */ /* 0x000fe2000004183c */
[----:B------:R-:W-:-:S02]  /*71f0*/  IMAD.MOV.U32 R56, RZ, RZ, R28 ;  /* 0x000000ffff387224 */ /* 0x000fc400078e001c */
[----:B------:R-:W-:Y:S02]  /*7200*/  IMAD.MOV.U32 R57, RZ, RZ, R15 ;  /* 0x000000ffff397224 */ /* 0x000fe400078e000f */
[----:B------:R-:W-:-:S04]  /*7210*/  IMAD.WIDE R82, R166, 0x2, R82 ;  /* 0x00000002a6527825 */ /* 0x000fc800078e0252 */
[----:B------:R-:W-:Y:S01]  /*7220*/  IMAD.WIDE R80, R166, 0x2, R80 ;  /* 0x00000002a6507825 */ /* 0x000fe200078e0250 */
[----:B------:R-:W-:-:S03]  /*7230*/  MOV R19, R83 ;  /* 0x0000005300137202 */ /* 0x000fc60000000f00 */
[----:B------:R-:W-:-:S04]  /*7240*/  IMAD.WIDE R56, R166, 0x2, R56 ;  /* 0x00000002a6387825 */ /* 0x000fc800078e0238 */
[----:B------:R-:W-:Y:S02]  /*7250*/  IMAD.MOV.U32 R32, RZ, RZ, R82 ;  /* 0x000000ffff207224 */ /* 0x000fe400078e0052 */
[----:B------:R-:W-:Y:S02]  /*7260*/  IMAD.MOV.U32 R30, RZ, RZ, R80 ;  /* 0x000000ffff1e7224 */ /* 0x000fe400078e0050 */
[----:B------:R-:W-:Y:S02]  /*7270*/  IMAD.MOV.U32 R17, RZ, RZ, R81 ;  /* 0x000000ffff117224 */ /* 0x000fe400078e0051 */
[----:B------:R-:W-:Y:S01]  /*7280*/  IMAD.MOV.U32 R58, RZ, RZ, R24 ;  /* 0x000000ffff3a7224 */ /* 0x000fe200078e0018 */
[----:B------:R-:W2:Y:S01]  /*7290*/  LDSM.16.MT88.4 R80, [R185+0x4e00] ;  /* 0x004e0000b950783b */ /* 0x000ea20000004200 */
[----:B------:R-:W-:Y:S02]  /*72a0*/  IMAD.MOV.U32 R59, RZ, RZ, R11 ;  /* 0x000000ffff3b7224 */ /* 0x000fe400078e000b */
[----:B------:R-:W-:Y:S01]  /*72b0*/  IMAD.MOV.U32 R28, RZ, RZ, R56 ;  /* 0x000000ffff1c7224 */ /* 0x000fe200078e0038 */
[----:B------:R-:W-:Y:S01]  /*72c0*/  MOV R56, R22 ;  /* 0x0000001600387202 */ /* 0x000fe20000000f00 */
[----:B------:R-:W-:-:S02]  /*72d0*/  IMAD.MOV.U32 R15, RZ, RZ, R57 ;  /* 0x000000ffff0f7224 */ /* 0x000fc400078e0039 */
[----:B------:R-:W-:Y:S02]  /*72e0*/  IMAD.MOV.U32 R57, RZ, RZ, R9 ;  /* 0x000000ffff397224 */ /* 0x000fe400078e0009 */
        /* <DEDUP_REMOVED lines=9> */
[----:B------:R-:W-:Y:S02]  /*7380*/  IMAD.MOV.U32 R57, RZ, RZ, R5 ;  /* 0x000000ffff397224 */ /* 0x000fe400078e0005 */
[C---:B------:R-:W-:Y:S01]  /*7390*/  IMAD.WIDE R58, R166.reuse, 0x2, R58 ;  /* 0x00000002a63a7825 */ /* 0x040fe200078e023a */
[----:B0-----:R-:W-:Y:S03]  /*73a0*/  HMMA.16816.F32.BF16 R84, R64, R72, R84 ;  /* 0x000000484054723c */ /* 0x001fe60000041854 */
[----:B------:R-:W-:-:S04]  /*73b0*/  IMAD.WIDE R56, R166, 0x2, R56 ;  /* 0x00000002a6387825 */ /* 0x000fc800078e0238 */
[----:B------:R-:W-:Y:S01]  /*73c0*/  IMAD.MOV.U32 R18, RZ, RZ, R58 ;  /* 0x000000ffff127224 */ /* 0x000fe200078e003a */
[----:B-1----:R-:W-:Y:S01]  /*73d0*/  HMMA.16816.F32.BF16 R64, R64, R68, R60 ;  /* 0x000000444040723c */ /* 0x002fe2000004183c */
[----:B------:R-:W-:Y:S02]  /*73e0*/  IMAD.MOV.U32 R6, RZ, RZ, R59 ;  /* 0x000000ffff067224 */ /* 0x000fe400078e003b */
[----:B------:R-:W-:Y:S02]  /*73f0*/  IMAD.MOV.U32 R250, RZ, RZ, R151 ;  /* 0x000000fffffa7224 */ /* 0x000fe400078e0097 */
[----:B------:R-:W-:Y:S02]  /*7400*/  IMAD.MOV.U32 R251, RZ, RZ, R143 ;  /* 0x000000fffffb7224 */ /* 0x000fe400078e008f */
[----:B------:R-:W-:Y:S02]  /*7410*/  IMAD.MOV.U32 R58, RZ, RZ, R12 ;  /* 0x000000ffff3a7224 */ /* 0x000fe400078e000c */
[----:B------:R-:W-:Y:S01]  /*7420*/  IMAD.MOV.U32 R59, RZ, RZ, R3 ;  /* 0x000000ffff3b7224 */ /* 0x000fe200078e0003 */
[----:B------:R-:W-:Y:S01]  /*7430*/  MOV R16, R56 ;  /* 0x0000003800107202 */ /* 0x000fe20000000f00 */
[----:B------:R-:W-:-:S02]  /*7440*/  IMAD.MOV.U32 R5, RZ, RZ, R57 ;  /* 0x000000ffff057224 */ /* 0x000fc400078e0039 */
[----:B------:R-:W-:-:S04]  /*7450*/  IMAD.WIDE R250, R166, 0x2, R250 ;  /* 0x00000002a6fa7825 */ /* 0x000fc800078e02fa */
[----:B------:R-:W-:-:S04]  /*7460*/  IMAD.WIDE R58, R166, 0x2, R58 ;  /* 0x00000002a63a7825 */ /* 0x000fc800078e023a */
[----:B------:R-:W-:Y:S02]  /*7470*/  IMAD.MOV.U32 R56, RZ, RZ, R10 ;  /* 0x000000ffff387224 */ /* 0x000fe400078e000a */
[----:B------:R-:W-:Y:S01]  /*7480*/  IMAD.MOV.U32 R57, RZ, RZ, R2 ;  /* 0x000000ffff397224 */ /* 0x000fe200078e0002 */
[----:B------:R-:W-:Y:S01]  /*7490*/  IADD3 R198, R198, -0x1, RZ ;  /* 0xffffffffc6c67810 */ /* 0x000fe20007ffe0ff */
[----:B------:R-:W-:Y:S02]  /*74a0*/  IMAD.MOV.U32 R151, RZ, RZ, R250 ;  /* 0x000000ffff977224 */ /* 0x000fe400078e00fa */
[----:B------:R-:W-:Y:S02]  /*74b0*/  IMAD.MOV.U32 R143, RZ, RZ, R251 ;  /* 0x000000ffff8f7224 */ /* 0x000fe400078e00fb */
[----:B------:R-:W-:-:S04]  /*74c0*/  IMAD.WIDE R56, R166, 0x2, R56 ;  /* 0x00000002a6387825 */ /* 0x000fc800078e0238 */
[----:B------:R-:W-:Y:S02]  /*74d0*/  IMAD.MOV.U32 R12, RZ, RZ, R58 ;  /* 0x000000ffff0c7224 */ /* 0x000fe400078e003a */
[----:B------:R-:W-:Y:S02]  /*74e0*/  IMAD.MOV.U32 R3, RZ, RZ, R59 ;  /* 0x000000ffff037224 */ /* 0x000fe400078e003b */
[----:B------:R-:W-:Y:S02]  /*74f0*/  IMAD.MOV.U32 R250, RZ, RZ, R149 ;  /* 0x000000fffffa7224 */ /* 0x000fe400078e0095 */
[----:B------:R-:W-:Y:S02]  /*7500*/  IMAD.MOV.U32 R251, RZ, RZ, R139 ;  /* 0x000000fffffb7224 */ /* 0x000fe400078e008b */
[----:B------:R-:W-:Y:S02]  /*7510*/  IMAD.MOV.U32 R58, RZ, RZ, R158 ;  /* 0x000000ffff3a7224 */ /* 0x000fe400078e009e */
[----:B------:R-:W-:Y:S01]  /*7520*/  IMAD.MOV.U32 R59, RZ, RZ, R157 ;  /* 0x000000ffff3b7224 */ /* 0x000fe200078e009d */
[----:B------:R-:W-:Y:S01]  /*7530*/  ISETP.NE.U32.AND P0, PT, R198, RZ, PT ;  /* 0x000000ffc600720c */ /* 0x000fe20003f05070 */
[----:B------:R-:W-:Y:S01]  /*7540*/  IMAD.MOV.U32 R10, RZ, RZ, R56 ;  /* 0x000000ffff0a7224 */ /* 0x000fe200078e0038 */
[----:B------:R-:W-:Y:S01]  /*7550*/  MOV R56, R160 ;  /* 0x000000a000387202 */ /* 0x000fe20000000f00 */
[----:B------:R-:W-:-:S04]  /*7560*/  IMAD.WIDE R250, R166, 0x2, R250 ;  /* 0x00000002a6fa7825 */ /* 0x000fc800078e02fa */
[----:B------:R-:W-:Y:S02]  /*7570*/  IMAD.MOV.U32 R60, RZ, RZ, R14 ;  /* 0x000000ffff3c7224 */ /* 0x000fe400078e000e */
[----:B------:R-:W-:Y:S02]  /*7580*/  IMAD.MOV.U32 R61, RZ, RZ, R4 ;  /* 0x000000ffff3d7224 */ /* 0x000fe400078e0004 */
[----:B------:R-:W-:Y:S02]  /*7590*/  IMAD.MOV.U32 R2, RZ, RZ, R57 ;  /* 0x000000ffff027224 */ /* 0x000fe400078e0039 */
[----:B------:R-:W-:-:S04]  /*75a0*/  IMAD.WIDE R58, R166, 0x2, R58 ;  /* 0x00000002a63a7825 */ /* 0x000fc800078e023a */
[----:B------:R-:W-:Y:S01]  /*75b0*/  IMAD.MOV.U32 R57, RZ, RZ, R159 ;  /* 0x000000ffff397224 */ /* 0x000fe200078e009f */
[----:B------:R-:W-:Y:S01]  /*75c0*/  MOV R73, R7 ;  /* 0x0000000700497202 */ /* 0x000fe20000000f00 */
[----:B------:R-:W-:Y:S02]  /*75d0*/  IMAD.MOV.U32 R149, RZ, RZ, R250 ;  /* 0x000000ffff957224 */ /* 0x000fe400078e00fa */
[----:B------:R-:W-:Y:S02]  /*75e0*/  IMAD.MOV.U32 R139, RZ, RZ, R251 ;  /* 0x000000ffff8b7224 */ /* 0x000fe400078e00fb */
[----:B------:R-:W-:-:S04]  /*75f0*/  IMAD.WIDE R60, R166, 0x2, R60 ;  /* 0x00000002a63c7825 */ /* 0x000fc800078e023c */
[----:B------:R-:W-:Y:S02]  /*7600*/  IMAD.MOV.U32 R158, RZ, RZ, R58 ;  /* 0x000000ffff9e7224 */ /* 0x000fe400078e003a */
[----:B------:R-:W-:Y:S01]  /*7610*/  IMAD.MOV.U32 R157, RZ, RZ, R59 ;  /* 0x000000ffff9d7224 */ /* 0x000fe200078e003b */
[----:B------:R-:W-:Y:S01]  /*7620*/  MOV R59, R161 ;  /* 0x000000a1003b7202 */ /* 0x000fe20000000f00 */
        /* <DEDUP_REMOVED lines=10> */
[----:B------:R-:W-:Y:S01]  /*76d0*/  MOV R4, R61 ;  /* 0x0000003d00047202 */ /* 0x000fe20000000f00 */
[----:B------:R-:W-:Y:S01]  /*76e0*/  IMAD.WIDE R250, R166, 0x2, R250 ;  /* 0x00000002a6fa7825 */ /* 0x000fe200078e02fa */
[----:B------:R-:W-:-:S03]  /*76f0*/  UIADD3 UR4, UR4, -0x80, URZ ;  /* 0xffffff8004047890 */ /* 0x000fc6000fffe03f */
[----:B------:R-:W-:Y:S02]  /*7700*/  IMAD.MOV.U32 R14, RZ, RZ, R60 ;  /* 0x000000ffff0e7224 */ /* 0x000fe400078e003c */
[----:B------:R-:W-:Y:S01]  /*7710*/  IMAD.MOV.U32 R160, RZ, RZ, R56 ;  /* 0x000000ffffa07224 */ /* 0x000fe200078e0038 */
[----:B--2---:R-:W-:Y:S01]  /*7720*/  HMMA.16816.F32.BF16 R60, R80, R74, R84 ;  /* 0x0000004a503c723c */ /* 0x004fe20000041854 */
[----:B------:R-:W-:Y:S02]  /*7730*/  IMAD.MOV.U32 R159, RZ, RZ, R57 ;  /* 0x000000ffff9f7224 */ /* 0x000fe400078e0039 */
[----:B------:R-:W-:-:S04]  /*7740*/  IMAD.WIDE R76, R166, 0x2, R76 ;  /* 0x00000002a64c7825 */ /* 0x000fc800078e024c */
[C---:B------:R-:W-:Y:S01]  /*7750*/  IMAD.WIDE R72, R166.reuse, 0x2, R72 ;  /* 0x00000002a6487825 */ /* 0x040fe200078e0248 */
[----:B------:R-:W-:Y:S03]  /*7760*/  HMMA.16816.F32.BF16 R80, R80, R70, R64 ;  /* 0x000000465050723c */ /* 0x000fe60000041840 */
[----:B------:R-:W-:-:S04]  /*7770*/  IMAD.WIDE R68, R166, 0x2, R68 ;  /* 0x00000002a6447825 */ /* 0x000fc800078e0244 */
        /* <DEDUP_REMOVED lines=13> */
[----:B------:R-:W-:Y:S02]  /*7850*/  IMAD.MOV.U32 R164, RZ, RZ, R56 ;  /* 0x000000ffffa47224 */ /* 0x000fe400078e0038 */
[----:B------:R-:W-:Y:S01]  /*7860*/  IMAD.MOV.U32 R163, RZ, RZ, R57 ;  /* 0x000000ffffa37224 */ /* 0x000fe200078e0039 */
[----:B------:R-:W-:Y:S01]  /*7870*/  @!P0 CALL.REL.NOINC `(.L_x_1) ;  /* 0x0000001000008944 */ /* 0x000fe20003c00000 */
[----:B------:R-:W-:Y:S05]  /*7880*/  BRA `(.L_x_2) ;  /* 0xffffd08000007947 */ /* 0x000fea000383ffff */
.L_x_1:
[----:B------:R-:W-:Y:S02]  /*7890*/  F2FP.BF16.PACK_AB R63, R83, R63 ;  /* 0x0000003f533f723e */ /* 0x000fe400000010ff */
[----:B------:R-:W-:Y:S02]  /*78a0*/  F2FP.BF16.PACK_AB R62, R82, R62 ;  /* 0x0000003e523e723e */ /* 0x000fe400000010ff */
[----:B------:R-:W-:-:S02]  /*78b0*/  F2FP.BF16.PACK_AB R61, R81, R61 ;  /* 0x0000003d513d723e */ /* 0x000fc400000010ff */
[----:B------:R-:W-:Y:S02]  /*78c0*/  F2FP.BF16.PACK_AB R60, R80, R60 ;  /* 0x0000003c503c723e */ /* 0x000fe400000010ff */
.L_x_0:
[----:B------:R-:W-:Y:S01]  /*78d0*/  BAR.SYNC.DEFER_BLOCKING 0x0 ;  /* 0x0000000000007b1d */ /* 0x000fe20000010000 */
[C---:B------:R-:W-:Y:S01]  /*78e0*/  LOP3.LUT R0, R167.reuse, 0x60, RZ, 0xc0, !PT ;  /* 0x00000060a7007812 */ /* 0x040fe200078ec0ff */
[----:B------:R-:W-:Y:S01]  /*78f0*/  IMAD.SHL.U32 R3, R167, 0x4, RZ ;  /* 0x00000004a7037824 */ /* 0x000fe200078e00ff */
[----:B------:R-:W-:Y:S02]  /*7900*/  LOP3.LUT R169, R169, 0x1c, R167, 0xf8, !PT ;  /* 0x0000001ca9a97812 */ /* 0x000fe400078ef8a7 */
[----:B------:R-:W-:Y:S01]  /*7910*/  LOP3.LUT R168, R168, 0x600, RZ, 0xc0, !PT ;  /* 0x00000600a8a87812 */ /* 0x000fe200078ec0ff */
[----:B------:R-:W-:Y:S01]  /*7920*/  IMAD.SHL.U32 R0, R0, 0x4, RZ ;  /* 0x0000000400007824 */ /* 0x000fe200078e00ff */
[C---:B------:R-:W-:Y:S01]  /*7930*/  ISETP.GE.AND P0, PT, R156.reuse, c[0x0][0x178], PT ;  /* 0x00005e009c007a0c */ /* 0x040fe20003f06270 */
[----:B------:R-:W-:Y:S01]  /*7940*/  IMAD R156, R156, c[0x0][0x194], RZ ;  /* 0x000065009c9c7a24 */ /* 0x000fe200078e02ff */
[----:B------:R-:W-:Y:S02]  /*7950*/  LOP3.LUT R168, R168, 0x7c, R3, 0xf8, !PT ;  /* 0x0000007ca8a87812 */ /* 0x000fe400078ef803 */
[----:B------:R-:W-:-:S02]  /*7960*/  LOP3.LUT R169, R169, R0, RZ, 0xfc, !PT ;  /* 0x00000000a9a97212 */ /* 0x000fc400078efcff */
[----:B------:R-:W-:Y:S02]  /*7970*/  LOP3.LUT R168, R168, 0x60, R167, 0x78, !PT ;  /* 0x00000060a8a87812 */ /* 0x000fe400078e78a7 */
[C---:B------:R-:W-:Y:S02]  /*7980*/  LOP3.LUT R2, R169.reuse, 0x40, RZ, 0x3c, !PT ;  /* 0x00000040a9027812 */ /* 0x040fe400078e3cff */
[C---:B------:R-:W-:Y:S02]  /*7990*/  LOP3.LUT R5, R169.reuse, 0x20, RZ, 0x3c, !PT ;  /* 0x00000020a9057812 */ /* 0x040fe400078e3cff */
[----:B------:R-:W-:Y:S02]  /*79a0*/  LOP3.LUT R4, R169, 0x60, RZ, 0x3c, !PT ;  /* 0x00000060a9047812 */ /* 0x000fe400078e3cff */
[----:B------:R-:W-:Y:S02]  /*79b0*/  LOP3.LUT R3, R155, R215, RZ, 0xfc, !PT ;  /* 0x000000d79b037212 */ /* 0x000fe400078efcff */
[C---:B------:R-:W-:Y:S01]  /*79c0*/  LEA R16, P2, R156.reuse, c[0x0][0x170], 0x1 ;  /* 0x00005c009c107a11 */ /* 0x040fe200078408ff */
[----:B------:R-:W-:Y:S01]  /*79d0*/  STS [R169], R60 ;  /* 0x0000003ca9007388 */ /* 0x000fe20000000800 */
[C---:B------:R-:W-:Y:S01]  /*79e0*/  ISETP.LT.AND P1, PT, R3.reuse, c[0x0][0x17c], !P0 ;  /* 0x00005f0003007a0c */ /* 0x040fe20004721270 */
[----:B------:R-:W-:Y:S01]  /*79f0*/  IMAD R3, R3, c[0x0][0x198], RZ ;  /* 0x0000660003037a24 */ /* 0x000fe200078e02ff */
[----:B------:R-:W-:Y:S01]  /*7a00*/  LEA.HI.X.SX32 R156, R156, c[0x0][0x174], 0x1, P2 ;  /* 0x00005d009c9c7a11 */ /* 0x000fe200010f0eff */
[----:B------:R0:W-:Y:S01]  /*7a10*/  STS [R2+0x400], R61 ;  /* 0x0004003d02007388 */ /* 0x0001e20000000800 */
[----:B------:R-:W-:-:S02]  /*7a20*/  LOP3.LUT R7, R155, 0x18, R215, 0xfe, !PT ;  /* 0x000000189b077812 */ /* 0x000fc400078efed7 */
[C-C-:B------:R-:W-:Y:S01]  /*7a30*/  LOP3.LUT R6, R155.reuse, 0x20, R215.reuse, 0xfe, !PT ;  /* 0x000000209b067812 */ /* 0x140fe200078efed7 */
[----:B------:R1:W-:Y:S01]  /*7a40*/  STS [R5+0x200], R62 ;  /* 0x0002003e05007388 */ /* 0x0003e20000000800 */
[--C-:B------:R-:W-:Y:S01]  /*7a50*/  LOP3.LUT R0, R155, 0x30, R215.reuse, 0xfe, !PT ;  /* 0x000000309b007812 */ /* 0x100fe200078efed7 */
[----:B------:R-:W-:Y:S01]  /*7a60*/  IMAD R10, R7, c[0x0][0x198], RZ ;  /* 0x00006600070a7a24 */ /* 0x000fe200078e02ff */
[C---:B------:R-:W-:Y:S01]  /*7a70*/  LOP3.LUT R208, R155.reuse, R208, RZ, 0xfc, !PT ;  /* 0x000000d09bd07212 */ /* 0x040fe200078efcff */
[----:B------:R2:W-:Y:S01]  /*7a80*/  STS [R4+0x600], R63 ;  /* 0x0006003f04007388 */ /* 0x0005e20000000800 */
[C-C-:B------:R-:W-:Y:S01]  /*7a90*/  LOP3.LUT R9, R155.reuse, 0x28, R215.reuse, 0xfe, !PT ;  /* 0x000000289b097812 */ /* 0x140fe200078efed7 */
[----:B------:R-:W-:Y:S01]  /*7aa0*/  IMAD R11, R6, c[0x0][0x198], RZ ;  /* 0x00006600060b7a24 */ /* 0x000fe200078e02ff */
[C-C-:B0-----:R-:W-:Y:S01]  /*7ab0*/  LOP3.LUT R2, R155.reuse, 0x8, R215.reuse, 0xfe, !PT ;  /* 0x000000089b027812 */ /* 0x141fe200078efed7 */
[----:B------:R-:W-:Y:S01]  /*7ac0*/  BAR.SYNC.DEFER_BLOCKING 0x0 ;  /* 0x0000000000007b1d */ /* 0x000fe20000010000 */
[----:B------:R-:W-:Y:S01]  /*7ad0*/  LOP3.LUT R155, R155, 0x10, R215, 0xfe, !PT ;  /* 0x000000109b9b7812 */ /* 0x000fe200078efed7 */
[----:B------:R-:W-:Y:S01]  /*7ae0*/  IMAD R13, R0, c[0x0][0x198], RZ ;  /* 0x00006600000d7a24 */ /* 0x000fe200078e02ff */
[C---:B------:R-:W-:Y:S01]  /*7af0*/  ISETP.LT.AND P4, PT, R2.reuse, c[0x0][0x17c], !P0 ;  /* 0x00005f0002007a0c */ /* 0x040fe20004781270 */
[----:B-1----:R-:W-:Y:S01]  /*7b00*/  IMAD R5, R2, c[0x0][0x198], RZ ;  /* 0x0000660002057a24 */ /* 0x002fe200078e02ff */
[-C--:B------:R-:W-:Y:S01]  /*7b10*/  LEA R2, P2, R3, R16.reuse, 0x1 ;  /* 0x0000001003027211 */ /* 0x080fe200078408ff */
[----:B------:R-:W-:Y:S01]  /*7b20*/  IMAD R12, R9, c[0x0][0x198], RZ ;  /* 0x00006600090c7a24 */ /* 0x000fe200078e02ff */
[C---:B------:R-:W-:Y:S01]  /*7b30*/  ISETP.LT.AND P5, PT, R155.reuse, c[0x0][0x17c], !P0 ;  /* 0x00005f009b007a0c */ /* 0x040fe200047a1270 */
[----:B------:R-:W-:Y:S01]  /*7b40*/  IMAD R155, R155, c[0x0][0x198], RZ ;  /* 0x000066009b9b7a24 */ /* 0x000fe200078e02ff */
[----:B--2---:R-:W-:Y:S01]  /*7b50*/  LEA R4, P3, R5, R16, 0x1 ;  /* 0x0000001005047211 */ /* 0x004fe200078608ff */
[----:B------:R-:W-:Y:S01]  /*7b60*/  IMAD R14, R208, c[0x0][0x198], RZ ;  /* 0x00006600d00e7a24 */ /* 0x000fe200078e02ff */
[----:B------:R-:W-:-:S02]  /*7b70*/  LEA.HI.X.SX32 R3, R3, R156, 0x1, P2 ;  /* 0x0000009c03037211 */ /* 0x000fc400010f0eff */
[----:B------:R-:W-:Y:S02]  /*7b80*/  LEA.HI.X.SX32 R5, R5, R156, 0x1, P3 ;  /* 0x0000009c05057211 */ /* 0x000fe400018f0eff */
[----:B------:R-:W-:Y:S02]  /*7b90*/  ISETP.LT.AND P3, PT, R6, c[0x0][0x17c], !P0 ;  /* 0x00005f0006007a0c */ /* 0x000fe40004761270 */
[----:B------:R-:W-:Y:S01]  /*7ba0*/  LEA R6, P6, R155, R16, 0x1 ;  /* 0x000000109b067211 */ /* 0x000fe200078c08ff */
[----:B------:R-:W0:Y:S04]  /*7bb0*/  LDS R15, [R168] ;  /* 0x00000000a80f7984 */ /* 0x000e280000000800 */
[----:B------:R-:W1:Y:S04]  /*7bc0*/  LDS R17, [R168+0x80] ;  /* 0x00008000a8117984 */ /* 0x000e680000000800 */
[----:B------:R-:W2:Y:S04]  /*7bd0*/  LDS R19, [R168+0x100] ;  /* 0x00010000a8137984 */ /* 0x000ea80000000800 */
[----:B------:R-:W3:Y:S04]  /*7be0*/  LDS R21, [R168+0x180] ;  /* 0x00018000a8157984 */ /* 0x000ee80000000800 */
[----:B0-----:R0:W-:Y:S04]  /*7bf0*/  @P1 STG.E.U16 [R2.64], R15 ;  /* 0x0000000f02001986 */ /* 0x0011e8000c101506 */
[----:B-1----:R1:W-:Y:S01]  /*7c00*/  @P4 STG.E.U16 [R4.64], R17 ;  /* 0x0000001104004986 */ /* 0x0023e2000c101506 */
[----:B------:R-:W-:-:S02]  /*7c10*/  ISETP.LT.AND P4, PT, R7, c[0x0][0x17c], !P0 ;  /* 0x00005f0007007a0c */ /* 0x000fc40004781270 */
[----:B------:R-:W-:Y:S02]  /*7c20*/  LEA.HI.X.SX32 R7, R155, R156, 0x1, P6 ;  /* 0x0000009c9b077211 */ /* 0x000fe400030f0eff */
[-C--:B------:R-:W-:Y:S02]  /*7c30*/  LEA R8, P6, R12, R16.reuse, 0x1 ;  /* 0x000000100c087211 */ /* 0x080fe400078c08ff */
[CC--:B0-----:R-:W-:Y:S01]  /*7c40*/  LEA R2, P1, R10.reuse, R16.reuse, 0x1 ;  /* 0x000000100a027211 */ /* 0x0c1fe200078208ff */
[----:B--2---:R0:W-:Y:S01]  /*7c50*/  @P5 STG.E.U16 [R6.64], R19 ;  /* 0x0000001306005986 */ /* 0x0041e2000c101506 */
[----:B------:R-:W-:Y:S02]  /*7c60*/  PRMT R15, R15, 0x7632, R15 ;  /* 0x000076320f0f7816 */ /* 0x000fe4000000000f */
[----:B-1----:R-:W-:Y:S02]  /*7c70*/  LEA R4, P2, R11, R16, 0x1 ;  /* 0x000000100b047211 */ /* 0x002fe400078408ff */
[----:B------:R-:W-:-:S02]  /*7c80*/  LEA.HI.X.SX32 R3, R10, R156, 0x1, P1 ;  /* 0x0000009c0a037211 */ /* 0x000fc400008f0eff */
[----:B------:R-:W-:Y:S02]  /*7c90*/  LEA R10, P1, R13, R16, 0x1 ;  /* 0x000000100d0a7211 */ /* 0x000fe400078208ff */
[-C--:B------:R-:W-:Y:S01]  /*7ca0*/  LEA.HI.X.SX32 R5, R11, R156.reuse, 0x1, P2 ;  /* 0x0000009c0b057211 */ /* 0x080fe200010f0eff */
[----:B---3--:R0:W-:Y:S01]  /*7cb0*/  @P4 STG.E.U16 [R2.64], R21 ;  /* 0x0000001502004986 */ /* 0x0081e2000c101506 */
[----:B------:R-:W-:Y:S02]  /*7cc0*/  ISETP.LT.AND P2, PT, R9, c[0x0][0x17c], !P0 ;  /* 0x00005f0009007a0c */ /* 0x000fe40004741270 */
[----:B------:R-:W-:Y:S01]  /*7cd0*/  LEA.HI.X.SX32 R11, R13, R156, 0x1, P1 ;  /* 0x0000009c0d0b7211 */ /* 0x000fe200008f0eff */
[----:B------:R0:W-:Y:S01]  /*7ce0*/  @P3 STG.E.U16 [R4.64], R15 ;  /* 0x0000000f04003986 */ /* 0x0001e2000c101506 */
[----:B------:R-:W-:Y:S02]  /*7cf0*/  ISETP.LT.AND P1, PT, R0, c[0x0][0x17c], !P0 ;  /* 0x00005f0000007a0c */ /* 0x000fe40004721270 */
[----:B------:R-:W-:-:S02]  /*7d00*/  ISETP.LT.AND P0, PT, R208, c[0x0][0x17c], !P0 ;  /* 0x00005f00d0007a0c */ /* 0x000fc40004701270 */
[----:B------:R-:W-:Y:S02]  /*7d10*/  LEA.HI.X.SX32 R9, R12, R156, 0x1, P6 ;  /* 0x0000009c0c097211 */ /* 0x000fe400030f0eff */
[----:B------:R-:W-:Y:S02]  /*7d20*/  PRMT R17, R17, 0x7632, R17 ;  /* 0x0000763211117816 */ /* 0x000fe40000000011 */
[----:B------:R-:W-:Y:S02]  /*7d30*/  PRMT R0, R19, 0x7632, R0 ;  /* 0x0000763213007816 */ /* 0x000fe40000000000 */
[C---:B------:R-:W-:Y:S01]  /*7d40*/  LEA R12, P6, R14.reuse, R16, 0x1 ;  /* 0x000000100e0c7211 */ /* 0x040fe200078c08ff */
[----:B------:R0:W-:Y:S03]  /*7d50*/  @P2 STG.E.U16 [R8.64], R17 ;  /* 0x0000001108002986 */ /* 0x0001e6000c101506 */
[----:B------:R-:W-:Y:S01]  /*7d60*/  LEA.HI.X.SX32 R13, R14, R156, 0x1, P6 ;  /* 0x0000009c0e0d7211 */ /* 0x000fe200030f0eff */
[----:B------:R0:W-:Y:S01]  /*7d70*/  @P1 STG.E.U16 [R10.64], R0 ;  /* 0x000000000a001986 */ /* 0x0001e2000c101506 */
[----:B------:R-:W-:Y:S07]  /*7d80*/  @!P0 EXIT ;  /* 0x000000000000894d */ /* 0x000fee0003800000 */
[----:B0-----:R-:W-:-:S05]  /*7d90*/  PRMT R6, R21, 0x7632, R6 ;  /* 0x0000763215067816 */ /* 0x001fca0000000006 */
[----:B------:R-:W-:Y:S01]  /*7da0*/  STG.E.U16 [R12.64], R6 ;  /* 0x000000060c007986 */ /* 0x000fe2000c101506 */
[----:B------:R-:W-:Y:S05]  /*7db0*/  EXIT ;  /* 0x000000000000794d */ /* 0x000fea0003800000 */
.L_x_3:
[----:B------:R-:W-:-:S00]  /*7dc0*/  BRA `(.L_x_3) ;  /* 0xfffffff000007947 */ /* 0x000fc0000383ffff */
[----:B------:R-:W-:-:S00]  /*7dd0*/  NOP ;  /* 0x0000000000007918 */ /* 0x000fc00000000000 */
        /* <DEDUP_REMOVED lines=10> */
.L_x_4:


//--------------------- .nv.shared.matmul_kernel  --------------------------
	.section	.nv.shared.matmul_kernel,"aw",@nobits
	.sectionflags	@""
	.align	16
